//
// Generated by NVIDIA NVVM Compiler
//
// Compiler Build ID: CL-36424714
// Cuda compilation tools, release 13.0, V13.0.88
// Based on NVVM 20.0.0
//

.version 9.0
.target sm_100
.address_size 64

	// .globl	my_kernel_kernel0
// _ZZ17my_kernel_kernel0E18PaddedInput_shared has been demoted
// _ZZ17my_kernel_kernel0E18placeholder_shared has been demoted

.visible .entry my_kernel_kernel0(
	.param .u64 .ptr .align 1 my_kernel_kernel0_param_0,
	.param .u64 .ptr .align 1 my_kernel_kernel0_param_1,
	.param .u64 .ptr .align 1 my_kernel_kernel0_param_2,
	.param .u64 .ptr .align 1 my_kernel_kernel0_param_3
)
{
	.local .align 16 .b8 	__local_depot0[448];
	.reg .b64 	%SP;
	.reg .b64 	%SPL;
	.reg .pred 	%p<21>;
	.reg .b32 	%r<120>;
	.reg .b32 	%f<620>;
	.reg .b64 	%rd<32>;
	// demoted variable
	.shared .align 4 .b8 _ZZ17my_kernel_kernel0E18PaddedInput_shared[33600];
	// demoted variable
	.shared .align 4 .b8 _ZZ17my_kernel_kernel0E18placeholder_shared[1536];
	mov.u64 	%SPL, __local_depot0;
	add.u64 	%rd1, %SPL, 0;
	mov.f32 	%f25, 0f00000000;
	st.local.v4.f32 	[%rd1], {%f25, %f25, %f25, %f25};
	st.local.v4.f32 	[%rd1+224], {%f25, %f25, %f25, %f25};
	st.local.v4.f32 	[%rd1+16], {%f25, %f25, %f25, %f25};
	st.local.v4.f32 	[%rd1+240], {%f25, %f25, %f25, %f25};
	st.local.v4.f32 	[%rd1+32], {%f25, %f25, %f25, %f25};
	st.local.v4.f32 	[%rd1+256], {%f25, %f25, %f25, %f25};
	st.local.v4.f32 	[%rd1+48], {%f25, %f25, %f25, %f25};
	st.local.v4.f32 	[%rd1+272], {%f25, %f25, %f25, %f25};
	st.local.v4.f32 	[%rd1+64], {%f25, %f25, %f25, %f25};
	st.local.v4.f32 	[%rd1+288], {%f25, %f25, %f25, %f25};
	st.local.v4.f32 	[%rd1+80], {%f25, %f25, %f25, %f25};
	st.local.v4.f32 	[%rd1+304], {%f25, %f25, %f25, %f25};
	st.local.v4.f32 	[%rd1+96], {%f25, %f25, %f25, %f25};
	st.local.v4.f32 	[%rd1+320], {%f25, %f25, %f25, %f25};
	st.local.v4.f32 	[%rd1+112], {%f25, %f25, %f25, %f25};
	st.local.v4.f32 	[%rd1+336], {%f25, %f25, %f25, %f25};
	st.local.v4.f32 	[%rd1+128], {%f25, %f25, %f25, %f25};
	st.local.v4.f32 	[%rd1+352], {%f25, %f25, %f25, %f25};
	st.local.v4.f32 	[%rd1+144], {%f25, %f25, %f25, %f25};
	st.local.v4.f32 	[%rd1+368], {%f25, %f25, %f25, %f25};
	st.local.v4.f32 	[%rd1+160], {%f25, %f25, %f25, %f25};
	st.local.v4.f32 	[%rd1+384], {%f25, %f25, %f25, %f25};
	st.local.v4.f32 	[%rd1+176], {%f25, %f25, %f25, %f25};
	st.local.v4.f32 	[%rd1+400], {%f25, %f25, %f25, %f25};
	st.local.v4.f32 	[%rd1+192], {%f25, %f25, %f25, %f25};
	st.local.v4.f32 	[%rd1+416], {%f25, %f25, %f25, %f25};
	st.local.v4.f32 	[%rd1+208], {%f25, %f25, %f25, %f25};
	st.local.v4.f32 	[%rd1+432], {%f25, %f25, %f25, %f25};
	mov.b32 	%r111, 0;
	mov.u32 	%r2, %tid.x;
	mul.lo.s32 	%r3, %r2, 56;
	or.b32  	%r4, %r3, 2;
	or.b32  	%r5, %r3, 3;
	or.b32  	%r6, %r3, 1;
$L__BB0_1:
	bar.sync 	0;
	mov.u32 	%r28, %ctaid.x;
	mad.lo.s32 	%r29, %r28, 33600, %r3;
	mad.lo.s32 	%r30, %r111, 12, %r29;
	or.b32  	%r116, %r30, 3;
	mov.b32 	%r117, 8;
	mov.u32 	%r112, %r6;
	mov.u32 	%r113, %r4;
	mov.u32 	%r114, %r3;
	mov.u32 	%r115, %r5;
$L__BB0_2:
	ld.param.u64 	%rd28, [my_kernel_kernel0_param_0];
	cvta.to.global.u64 	%rd2, %rd28;
	setp.gt.u32 	%p2, %r2, 149;
	setp.gt.u32 	%p3, %r114, 8399;
	mov.u32 	%r31, _ZZ17my_kernel_kernel0E18PaddedInput_shared;
	mad.lo.s32 	%r32, %r2, 224, %r31;
	add.s32 	%r14, %r32, %r117;
	or.pred  	%p4, %p2, %p3;
	@%p4 bra 	$L__BB0_4;
	mul.hi.u32 	%r33, %r114, -106351571;
	shr.u32 	%r34, %r33, 11;
	mul.lo.s32 	%r35, %r34, 2100;
	sub.s32 	%r36, %r114, %r35;
	mul.hi.u32 	%r37, %r36, -1431655765;
	shr.u32 	%r38, %r37, 3;
	mad.lo.s32 	%r39, %r38, 192, %r116;
	mul.hi.u32 	%r40, %r114, -1431655765;
	shr.u32 	%r41, %r40, 3;
	mad.lo.s32 	%r42, %r41, -12, %r39;
	mad.lo.s32 	%r43, %r34, 235200, %r42;
	add.s32 	%r44, %r43, -3;
	mul.wide.u32 	%rd8, %r44, 4;
	add.s64 	%rd9, %rd2, %rd8;
	ld.global.nc.f32 	%f26, [%rd9];
	st.shared.f32 	[%r14+-8], %f26;
$L__BB0_4:
	setp.gt.u32 	%p5, %r2, 149;
	setp.gt.u32 	%p6, %r114, 8398;
	or.pred  	%p7, %p5, %p6;
	@%p7 bra 	$L__BB0_6;
	mul.hi.u32 	%r45, %r112, -106351571;
	shr.u32 	%r46, %r45, 11;
	mul.lo.s32 	%r47, %r46, 2100;
	sub.s32 	%r48, %r112, %r47;
	mul.hi.u32 	%r49, %r48, -1431655765;
	shr.u32 	%r50, %r49, 3;
	mad.lo.s32 	%r51, %r50, 192, %r116;
	mul.hi.u32 	%r52, %r112, -1431655765;
	shr.u32 	%r53, %r52, 3;
	mad.lo.s32 	%r54, %r53, -12, %r51;
	mad.lo.s32 	%r55, %r46, 235200, %r54;
	add.s32 	%r56, %r55, -2;
	mul.wide.u32 	%rd10, %r56, 4;
	add.s64 	%rd11, %rd2, %rd10;
	ld.global.nc.f32 	%f27, [%rd11];
	st.shared.f32 	[%r14+-4], %f27;
$L__BB0_6:
	setp.gt.u32 	%p8, %r2, 149;
	setp.gt.u32 	%p9, %r114, 8397;
	or.pred  	%p10, %p8, %p9;
	@%p10 bra 	$L__BB0_8;
	mul.hi.u32 	%r57, %r113, -106351571;
	shr.u32 	%r58, %r57, 11;
	mul.lo.s32 	%r59, %r58, 2100;
	sub.s32 	%r60, %r113, %r59;
	mul.hi.u32 	%r61, %r60, -1431655765;
	shr.u32 	%r62, %r61, 3;
	mad.lo.s32 	%r63, %r62, 192, %r116;
	mul.hi.u32 	%r64, %r113, -1431655765;
	shr.u32 	%r65, %r64, 3;
	mad.lo.s32 	%r66, %r65, -12, %r63;
	mad.lo.s32 	%r67, %r58, 235200, %r66;
	add.s32 	%r68, %r67, -1;
	mul.wide.u32 	%rd12, %r68, 4;
	add.s64 	%rd13, %rd2, %rd12;
	ld.global.nc.f32 	%f28, [%rd13];
	st.shared.f32 	[%r14], %f28;
$L__BB0_8:
	setp.gt.u32 	%p11, %r2, 149;
	setp.gt.u32 	%p12, %r114, 8396;
	or.pred  	%p13, %p11, %p12;
	@%p13 bra 	$L__BB0_10;
	mul.hi.u32 	%r69, %r115, -106351571;
	shr.u32 	%r70, %r69, 11;
	mul.lo.s32 	%r71, %r70, 2100;
	sub.s32 	%r72, %r115, %r71;
	mul.hi.u32 	%r73, %r72, -1431655765;
	shr.u32 	%r74, %r73, 3;
	mad.lo.s32 	%r75, %r74, 192, %r116;
	mul.hi.u32 	%r76, %r115, -1431655765;
	shr.u32 	%r77, %r76, 3;
	mad.lo.s32 	%r78, %r77, -12, %r75;
	mad.lo.s32 	%r79, %r70, 235200, %r78;
	mul.wide.u32 	%rd14, %r79, 4;
	add.s64 	%rd15, %rd2, %rd14;
	ld.global.nc.f32 	%f29, [%rd15];
	st.shared.f32 	[%r14+4], %f29;
$L__BB0_10:
	add.s32 	%r117, %r117, 16;
	add.s32 	%r116, %r116, 4;
	add.s32 	%r115, %r115, 4;
	add.s32 	%r114, %r114, 4;
	add.s32 	%r113, %r113, 4;
	add.s32 	%r112, %r112, 4;
	setp.ne.s32 	%p14, %r117, 232;
	@%p14 bra 	$L__BB0_2;
	setp.gt.u32 	%p15, %r2, 31;
	@%p15 bra 	$L__BB0_13;
	ld.param.u64 	%rd29, [my_kernel_kernel0_param_1];
	mul.lo.s32 	%r80, %r2, 12;
	mad.lo.s32 	%r81, %r111, 384, %r80;
	cvta.to.global.u64 	%rd16, %rd29;
	mul.wide.u32 	%rd17, %r81, 4;
	add.s64 	%rd18, %rd16, %rd17;
	ld.global.nc.f32 	%f30, [%rd18];
	shl.b32 	%r82, %r80, 2;
	mov.u32 	%r83, _ZZ17my_kernel_kernel0E18placeholder_shared;
	add.s32 	%r84, %r83, %r82;
	st.shared.f32 	[%r84], %f30;
	ld.global.nc.f32 	%f31, [%rd18+4];
	st.shared.f32 	[%r84+4], %f31;
	ld.global.nc.f32 	%f32, [%rd18+8];
	st.shared.f32 	[%r84+8], %f32;
	ld.global.nc.f32 	%f33, [%rd18+12];
	st.shared.f32 	[%r84+12], %f33;
	ld.global.nc.f32 	%f34, [%rd18+16];
	st.shared.f32 	[%r84+16], %f34;
	ld.global.nc.f32 	%f35, [%rd18+20];
	st.shared.f32 	[%r84+20], %f35;
	ld.global.nc.f32 	%f36, [%rd18+24];
	st.shared.f32 	[%r84+24], %f36;
	ld.global.nc.f32 	%f37, [%rd18+28];
	st.shared.f32 	[%r84+28], %f37;
	ld.global.nc.f32 	%f38, [%rd18+32];
	st.shared.f32 	[%r84+32], %f38;
	ld.global.nc.f32 	%f39, [%rd18+36];
	st.shared.f32 	[%r84+36], %f39;
	ld.global.nc.f32 	%f40, [%rd18+40];
	st.shared.f32 	[%r84+40], %f40;
	ld.global.nc.f32 	%f41, [%rd18+44];
	st.shared.f32 	[%r84+44], %f41;
$L__BB0_13:
	bar.sync 	0;
	mov.b32 	%r118, 0;
	mov.pred 	%p20, -1;
$L__BB0_14:
	mov.pred 	%p1, %p20;
	mov.u32 	%r87, %tid.x;
	shr.u32 	%r88, %r87, 3;
	mul.lo.s32 	%r89, %r88, 84;
	mad.lo.s32 	%r22, %r118, 6, %r89;
	mul.lo.s32 	%r90, %r118, 768;
	shl.b32 	%r91, %r87, 3;
	and.b32  	%r92, %r91, 56;
	or.b32  	%r93, %r92, %r90;
	mov.u32 	%r94, _ZZ17my_kernel_kernel0E18placeholder_shared;
	add.s32 	%r95, %r94, %r93;
	ld.shared.f32 	%f1, [%r95];
	ld.shared.f32 	%f2, [%r95+708];
	ld.shared.f32 	%f3, [%r95+64];
	ld.shared.f32 	%f4, [%r95+192];
	ld.shared.f32 	%f5, [%r95+128];
	ld.shared.f32 	%f6, [%r95+320];
	ld.shared.f32 	%f7, [%r95+256];
	ld.shared.f32 	%f8, [%r95+448];
	ld.shared.f32 	%f9, [%r95+384];
	ld.shared.f32 	%f10, [%r95+576];
	ld.shared.f32 	%f11, [%r95+512];
	ld.shared.f32 	%f12, [%r95+704];
	ld.shared.f32 	%f13, [%r95+640];
	ld.shared.f32 	%f14, [%r95+68];
	ld.shared.f32 	%f15, [%r95+4];
	ld.shared.f32 	%f16, [%r95+196];
	ld.shared.f32 	%f17, [%r95+132];
	ld.shared.f32 	%f18, [%r95+324];
	ld.shared.f32 	%f19, [%r95+260];
	ld.shared.f32 	%f20, [%r95+452];
	ld.shared.f32 	%f21, [%r95+388];
	ld.shared.f32 	%f22, [%r95+580];
	ld.shared.f32 	%f23, [%r95+516];
	ld.shared.f32 	%f24, [%r95+644];
	mov.b32 	%r119, 0;
$L__BB0_15:
	mul.lo.s32 	%r96, %r119, 14;
	mad.lo.s32 	%r97, %r119, 2100, %r22;
	mul.wide.u32 	%rd19, %r96, 4;
	add.s64 	%rd20, %rd1, %rd19;
	ld.local.v2.f32 	{%f42, %f43}, [%rd20];
	shl.b32 	%r98, %r97, 2;
	mov.u32 	%r99, _ZZ17my_kernel_kernel0E18PaddedInput_shared;
	add.s32 	%r100, %r99, %r98;
	ld.shared.f32 	%f44, [%r100];
	fma.rn.f32 	%f45, %f44, %f1, %f42;
	ld.local.v2.f32 	{%f46, %f47}, [%rd20+224];
	fma.rn.f32 	%f48, %f44, %f3, %f46;
	ld.local.v2.f32 	{%f49, %f50}, [%rd20+8];
	ld.shared.f32 	%f51, [%r100+48];
	fma.rn.f32 	%f52, %f51, %f1, %f49;
	ld.local.v2.f32 	{%f53, %f54}, [%rd20+232];
	fma.rn.f32 	%f55, %f51, %f3, %f53;
	ld.local.v2.f32 	{%f56, %f57}, [%rd20+16];
	ld.shared.f32 	%f58, [%r100+96];
	fma.rn.f32 	%f59, %f58, %f1, %f56;
	ld.local.v2.f32 	{%f60, %f61}, [%rd20+240];
	fma.rn.f32 	%f62, %f58, %f3, %f60;
	ld.local.v2.f32 	{%f63, %f64}, [%rd20+24];
	ld.shared.f32 	%f65, [%r100+144];
	fma.rn.f32 	%f66, %f65, %f1, %f63;
	ld.local.v2.f32 	{%f67, %f68}, [%rd20+248];
	fma.rn.f32 	%f69, %f65, %f3, %f67;
	ld.local.v2.f32 	{%f70, %f71}, [%rd20+32];
	ld.shared.f32 	%f72, [%r100+192];
	fma.rn.f32 	%f73, %f72, %f1, %f70;
	ld.local.v2.f32 	{%f74, %f75}, [%rd20+256];
	fma.rn.f32 	%f76, %f72, %f3, %f74;
	ld.local.v2.f32 	{%f77, %f78}, [%rd20+40];
	ld.shared.f32 	%f79, [%r100+240];
	fma.rn.f32 	%f80, %f79, %f1, %f77;
	ld.local.v2.f32 	{%f81, %f82}, [%rd20+264];
	fma.rn.f32 	%f83, %f79, %f3, %f81;
	ld.local.v2.f32 	{%f84, %f85}, [%rd20+48];
	ld.shared.f32 	%f86, [%r100+288];
	fma.rn.f32 	%f87, %f86, %f1, %f84;
	ld.local.v2.f32 	{%f88, %f89}, [%rd20+272];
	fma.rn.f32 	%f90, %f86, %f3, %f88;
	ld.shared.f32 	%f91, [%r100+4];
	fma.rn.f32 	%f92, %f91, %f5, %f45;
	fma.rn.f32 	%f93, %f91, %f4, %f48;
	ld.shared.f32 	%f94, [%r100+52];
	fma.rn.f32 	%f95, %f94, %f5, %f52;
	fma.rn.f32 	%f96, %f94, %f4, %f55;
	ld.shared.f32 	%f97, [%r100+100];
	fma.rn.f32 	%f98, %f97, %f5, %f59;
	fma.rn.f32 	%f99, %f97, %f4, %f62;
	ld.shared.f32 	%f100, [%r100+148];
	fma.rn.f32 	%f101, %f100, %f5, %f66;
	fma.rn.f32 	%f102, %f100, %f4, %f69;
	ld.shared.f32 	%f103, [%r100+196];
	fma.rn.f32 	%f104, %f103, %f5, %f73;
	fma.rn.f32 	%f105, %f103, %f4, %f76;
	ld.shared.f32 	%f106, [%r100+244];
	fma.rn.f32 	%f107, %f106, %f5, %f80;
	fma.rn.f32 	%f108, %f106, %f4, %f83;
	ld.shared.f32 	%f109, [%r100+292];
	fma.rn.f32 	%f110, %f109, %f5, %f87;
	fma.rn.f32 	%f111, %f109, %f4, %f90;
	ld.shared.f32 	%f112, [%r100+8];
	fma.rn.f32 	%f113, %f112, %f7, %f92;
	fma.rn.f32 	%f114, %f112, %f6, %f93;
	ld.shared.f32 	%f115, [%r100+56];
	fma.rn.f32 	%f116, %f115, %f7, %f95;
	fma.rn.f32 	%f117, %f115, %f6, %f96;
	ld.shared.f32 	%f118, [%r100+104];
	fma.rn.f32 	%f119, %f118, %f7, %f98;
	fma.rn.f32 	%f120, %f118, %f6, %f99;
	ld.shared.f32 	%f121, [%r100+152];
	fma.rn.f32 	%f122, %f121, %f7, %f101;
	fma.rn.f32 	%f123, %f121, %f6, %f102;
	ld.shared.f32 	%f124, [%r100+200];
	fma.rn.f32 	%f125, %f124, %f7, %f104;
	fma.rn.f32 	%f126, %f124, %f6, %f105;
	ld.shared.f32 	%f127, [%r100+248];
	fma.rn.f32 	%f128, %f127, %f7, %f107;
	fma.rn.f32 	%f129, %f127, %f6, %f108;
	ld.shared.f32 	%f130, [%r100+296];
	fma.rn.f32 	%f131, %f130, %f7, %f110;
	fma.rn.f32 	%f132, %f130, %f6, %f111;
	ld.shared.f32 	%f133, [%r100+12];
	fma.rn.f32 	%f134, %f133, %f9, %f113;
	fma.rn.f32 	%f135, %f133, %f8, %f114;
	ld.shared.f32 	%f136, [%r100+60];
	fma.rn.f32 	%f137, %f136, %f9, %f116;
	fma.rn.f32 	%f138, %f136, %f8, %f117;
	ld.shared.f32 	%f139, [%r100+108];
	fma.rn.f32 	%f140, %f139, %f9, %f119;
	fma.rn.f32 	%f141, %f139, %f8, %f120;
	ld.shared.f32 	%f142, [%r100+156];
	fma.rn.f32 	%f143, %f142, %f9, %f122;
	fma.rn.f32 	%f144, %f142, %f8, %f123;
	ld.shared.f32 	%f145, [%r100+204];
	fma.rn.f32 	%f146, %f145, %f9, %f125;
	fma.rn.f32 	%f147, %f145, %f8, %f126;
	ld.shared.f32 	%f148, [%r100+252];
	fma.rn.f32 	%f149, %f148, %f9, %f128;
	fma.rn.f32 	%f150, %f148, %f8, %f129;
	ld.shared.f32 	%f151, [%r100+300];
	fma.rn.f32 	%f152, %f151, %f9, %f131;
	fma.rn.f32 	%f153, %f151, %f8, %f132;
	ld.shared.f32 	%f154, [%r100+16];
	fma.rn.f32 	%f155, %f154, %f11, %f134;
	fma.rn.f32 	%f156, %f154, %f10, %f135;
	ld.shared.f32 	%f157, [%r100+64];
	fma.rn.f32 	%f158, %f157, %f11, %f137;
	fma.rn.f32 	%f159, %f157, %f10, %f138;
	ld.shared.f32 	%f160, [%r100+112];
	fma.rn.f32 	%f161, %f160, %f11, %f140;
	fma.rn.f32 	%f162, %f160, %f10, %f141;
	ld.shared.f32 	%f163, [%r100+160];
	fma.rn.f32 	%f164, %f163, %f11, %f143;
	fma.rn.f32 	%f165, %f163, %f10, %f144;
	ld.shared.f32 	%f166, [%r100+208];
	fma.rn.f32 	%f167, %f166, %f11, %f146;
	fma.rn.f32 	%f168, %f166, %f10, %f147;
	ld.shared.f32 	%f169, [%r100+256];
	fma.rn.f32 	%f170, %f169, %f11, %f149;
	fma.rn.f32 	%f171, %f169, %f10, %f150;
	ld.shared.f32 	%f172, [%r100+304];
	fma.rn.f32 	%f173, %f172, %f11, %f152;
	fma.rn.f32 	%f174, %f172, %f10, %f153;
	ld.shared.f32 	%f175, [%r100+20];
	fma.rn.f32 	%f176, %f175, %f13, %f155;
	fma.rn.f32 	%f177, %f175, %f12, %f156;
	ld.shared.f32 	%f178, [%r100+68];
	fma.rn.f32 	%f179, %f178, %f13, %f158;
	fma.rn.f32 	%f180, %f178, %f12, %f159;
	ld.shared.f32 	%f181, [%r100+116];
	fma.rn.f32 	%f182, %f181, %f13, %f161;
	fma.rn.f32 	%f183, %f181, %f12, %f162;
	ld.shared.f32 	%f184, [%r100+164];
	fma.rn.f32 	%f185, %f184, %f13, %f164;
	fma.rn.f32 	%f186, %f184, %f12, %f165;
	ld.shared.f32 	%f187, [%r100+212];
	fma.rn.f32 	%f188, %f187, %f13, %f167;
	fma.rn.f32 	%f189, %f187, %f12, %f168;
	ld.shared.f32 	%f190, [%r100+260];
	fma.rn.f32 	%f191, %f190, %f13, %f170;
	fma.rn.f32 	%f192, %f190, %f12, %f171;
	ld.shared.f32 	%f193, [%r100+308];
	fma.rn.f32 	%f194, %f193, %f13, %f173;
	fma.rn.f32 	%f195, %f193, %f12, %f174;
	fma.rn.f32 	%f196, %f44, %f15, %f43;
	fma.rn.f32 	%f197, %f44, %f14, %f47;
	fma.rn.f32 	%f198, %f51, %f15, %f50;
	fma.rn.f32 	%f199, %f51, %f14, %f54;
	fma.rn.f32 	%f200, %f58, %f15, %f57;
	fma.rn.f32 	%f201, %f58, %f14, %f61;
	fma.rn.f32 	%f202, %f65, %f15, %f64;
	fma.rn.f32 	%f203, %f65, %f14, %f68;
	fma.rn.f32 	%f204, %f72, %f15, %f71;
	fma.rn.f32 	%f205, %f72, %f14, %f75;
	fma.rn.f32 	%f206, %f79, %f15, %f78;
	fma.rn.f32 	%f207, %f79, %f14, %f82;
	fma.rn.f32 	%f208, %f86, %f15, %f85;
	fma.rn.f32 	%f209, %f86, %f14, %f89;
	fma.rn.f32 	%f210, %f91, %f17, %f196;
	fma.rn.f32 	%f211, %f91, %f16, %f197;
	fma.rn.f32 	%f212, %f94, %f17, %f198;
	fma.rn.f32 	%f213, %f94, %f16, %f199;
	fma.rn.f32 	%f214, %f97, %f17, %f200;
	fma.rn.f32 	%f215, %f97, %f16, %f201;
	fma.rn.f32 	%f216, %f100, %f17, %f202;
	fma.rn.f32 	%f217, %f100, %f16, %f203;
	fma.rn.f32 	%f218, %f103, %f17, %f204;
	fma.rn.f32 	%f219, %f103, %f16, %f205;
	fma.rn.f32 	%f220, %f106, %f17, %f206;
	fma.rn.f32 	%f221, %f106, %f16, %f207;
	fma.rn.f32 	%f222, %f109, %f17, %f208;
	fma.rn.f32 	%f223, %f109, %f16, %f209;
	fma.rn.f32 	%f224, %f112, %f19, %f210;
	fma.rn.f32 	%f225, %f112, %f18, %f211;
	fma.rn.f32 	%f226, %f115, %f19, %f212;
	fma.rn.f32 	%f227, %f115, %f18, %f213;
	fma.rn.f32 	%f228, %f118, %f19, %f214;
	fma.rn.f32 	%f229, %f118, %f18, %f215;
	fma.rn.f32 	%f230, %f121, %f19, %f216;
	fma.rn.f32 	%f231, %f121, %f18, %f217;
	fma.rn.f32 	%f232, %f124, %f19, %f218;
	fma.rn.f32 	%f233, %f124, %f18, %f219;
	fma.rn.f32 	%f234, %f127, %f19, %f220;
	fma.rn.f32 	%f235, %f127, %f18, %f221;
	fma.rn.f32 	%f236, %f130, %f19, %f222;
	fma.rn.f32 	%f237, %f130, %f18, %f223;
	fma.rn.f32 	%f238, %f133, %f21, %f224;
	fma.rn.f32 	%f239, %f133, %f20, %f225;
	fma.rn.f32 	%f240, %f136, %f21, %f226;
	fma.rn.f32 	%f241, %f136, %f20, %f227;
	fma.rn.f32 	%f242, %f139, %f21, %f228;
	fma.rn.f32 	%f243, %f139, %f20, %f229;
	fma.rn.f32 	%f244, %f142, %f21, %f230;
	fma.rn.f32 	%f245, %f142, %f20, %f231;
	fma.rn.f32 	%f246, %f145, %f21, %f232;
	fma.rn.f32 	%f247, %f145, %f20, %f233;
	fma.rn.f32 	%f248, %f148, %f21, %f234;
	fma.rn.f32 	%f249, %f148, %f20, %f235;
	fma.rn.f32 	%f250, %f151, %f21, %f236;
	fma.rn.f32 	%f251, %f151, %f20, %f237;
	fma.rn.f32 	%f252, %f154, %f23, %f238;
	fma.rn.f32 	%f253, %f154, %f22, %f239;
	fma.rn.f32 	%f254, %f157, %f23, %f240;
	fma.rn.f32 	%f255, %f157, %f22, %f241;
	fma.rn.f32 	%f256, %f160, %f23, %f242;
	fma.rn.f32 	%f257, %f160, %f22, %f243;
	fma.rn.f32 	%f258, %f163, %f23, %f244;
	fma.rn.f32 	%f259, %f163, %f22, %f245;
	fma.rn.f32 	%f260, %f166, %f23, %f246;
	fma.rn.f32 	%f261, %f166, %f22, %f247;
	fma.rn.f32 	%f262, %f169, %f23, %f248;
	fma.rn.f32 	%f263, %f169, %f22, %f249;
	fma.rn.f32 	%f264, %f172, %f23, %f250;
	fma.rn.f32 	%f265, %f172, %f22, %f251;
	fma.rn.f32 	%f266, %f175, %f24, %f252;
	st.local.v2.f32 	[%rd20], {%f176, %f266};
	fma.rn.f32 	%f267, %f175, %f2, %f253;
	st.local.v2.f32 	[%rd20+224], {%f177, %f267};
	fma.rn.f32 	%f268, %f178, %f24, %f254;
	st.local.v2.f32 	[%rd20+8], {%f179, %f268};
	fma.rn.f32 	%f269, %f178, %f2, %f255;
	st.local.v2.f32 	[%rd20+232], {%f180, %f269};
	fma.rn.f32 	%f270, %f181, %f24, %f256;
	st.local.v2.f32 	[%rd20+16], {%f182, %f270};
	fma.rn.f32 	%f271, %f181, %f2, %f257;
	st.local.v2.f32 	[%rd20+240], {%f183, %f271};
	fma.rn.f32 	%f272, %f184, %f24, %f258;
	st.local.v2.f32 	[%rd20+24], {%f185, %f272};
	fma.rn.f32 	%f273, %f184, %f2, %f259;
	st.local.v2.f32 	[%rd20+248], {%f186, %f273};
	fma.rn.f32 	%f274, %f187, %f24, %f260;
	st.local.v2.f32 	[%rd20+32], {%f188, %f274};
	fma.rn.f32 	%f275, %f187, %f2, %f261;
	st.local.v2.f32 	[%rd20+256], {%f189, %f275};
	fma.rn.f32 	%f276, %f190, %f24, %f262;
	st.local.v2.f32 	[%rd20+40], {%f191, %f276};
	fma.rn.f32 	%f277, %f190, %f2, %f263;
	st.local.v2.f32 	[%rd20+264], {%f192, %f277};
	fma.rn.f32 	%f278, %f193, %f24, %f264;
	st.local.v2.f32 	[%rd20+48], {%f194, %f278};
	fma.rn.f32 	%f279, %f193, %f2, %f265;
	st.local.v2.f32 	[%rd20+272], {%f195, %f279};
	add.s32 	%r119, %r119, 1;
	setp.ne.s32 	%p17, %r119, 4;
	@%p17 bra 	$L__BB0_15;
	mov.b32 	%r118, 1;
	mov.pred 	%p20, 0;
	@%p1 bra 	$L__BB0_14;
	add.s32 	%r111, %r111, 1;
	setp.ne.s32 	%p19, %r111, 16;
	@%p19 bra 	$L__BB0_1;
	ld.param.u64 	%rd31, [my_kernel_kernel0_param_3];
	ld.param.u64 	%rd30, [my_kernel_kernel0_param_2];
	cvta.to.global.u64 	%rd21, %rd30;
	cvta.to.global.u64 	%rd22, %rd31;
	mov.u32 	%r102, %tid.x;
	shl.b32 	%r103, %r102, 1;
	and.b32  	%r104, %r103, 14;
	mov.u32 	%r105, %ctaid.x;
	mul.lo.s32 	%r106, %r105, 5600;
	shr.u32 	%r107, %r102, 3;
	mad.lo.s32 	%r108, %r107, 224, %r106;
	or.b32  	%r109, %r108, %r104;
	ld.local.v4.f32 	{%f280, %f281, %f282, %f283}, [%rd1];
	shl.b32 	%r110, %r102, 3;
	cvt.u64.u32 	%rd23, %r110;
	and.b64  	%rd24, %rd23, 56;
	add.s64 	%rd25, %rd22, %rd24;
	ld.global.nc.f32 	%f284, [%rd25];
	add.f32 	%f285, %f280, %f284;
	max.f32 	%f286, %f285, 0f00000000;
	mul.wide.u32 	%rd26, %r109, 4;
	add.s64 	%rd27, %rd21, %rd26;
	st.global.f32 	[%rd27], %f286;
	ld.local.v4.f32 	{%f287, %f288, %f289, %f290}, [%rd1+224];
	ld.global.nc.f32 	%f291, [%rd25+64];
	add.f32 	%f292, %f287, %f291;
	max.f32 	%f293, %f292, 0f00000000;
	st.global.f32 	[%rd27+64], %f293;
	ld.global.nc.f32 	%f294, [%rd25+4];
	add.f32 	%f295, %f281, %f294;
	max.f32 	%f296, %f295, 0f00000000;
	st.global.f32 	[%rd27+4], %f296;
	ld.global.nc.f32 	%f297, [%rd25+68];
	add.f32 	%f298, %f288, %f297;
	max.f32 	%f299, %f298, 0f00000000;
	st.global.f32 	[%rd27+68], %f299;
	add.f32 	%f300, %f282, %f284;
	max.f32 	%f301, %f300, 0f00000000;
	st.global.f32 	[%rd27+128], %f301;
	add.f32 	%f302, %f289, %f291;
	max.f32 	%f303, %f302, 0f00000000;
	st.global.f32 	[%rd27+192], %f303;
	add.f32 	%f304, %f283, %f294;
	max.f32 	%f305, %f304, 0f00000000;
	st.global.f32 	[%rd27+132], %f305;
	add.f32 	%f306, %f290, %f297;
	max.f32 	%f307, %f306, 0f00000000;
	st.global.f32 	[%rd27+196], %f307;
	ld.local.v4.f32 	{%f308, %f309, %f310, %f311}, [%rd1+16];
	add.f32 	%f312, %f308, %f284;
	max.f32 	%f313, %f312, 0f00000000;
	st.global.f32 	[%rd27+256], %f313;
	ld.local.v4.f32 	{%f314, %f315, %f316, %f317}, [%rd1+240];
	add.f32 	%f318, %f314, %f291;
	max.f32 	%f319, %f318, 0f00000000;
	st.global.f32 	[%rd27+320], %f319;
	add.f32 	%f320, %f309, %f294;
	max.f32 	%f321, %f320, 0f00000000;
	st.global.f32 	[%rd27+260], %f321;
	add.f32 	%f322, %f315, %f297;
	max.f32 	%f323, %f322, 0f00000000;
	st.global.f32 	[%rd27+324], %f323;
	add.f32 	%f324, %f310, %f284;
	max.f32 	%f325, %f324, 0f00000000;
	st.global.f32 	[%rd27+384], %f325;
	add.f32 	%f326, %f316, %f291;
	max.f32 	%f327, %f326, 0f00000000;
	st.global.f32 	[%rd27+448], %f327;
	add.f32 	%f328, %f311, %f294;
	max.f32 	%f329, %f328, 0f00000000;
	st.global.f32 	[%rd27+388], %f329;
	add.f32 	%f330, %f317, %f297;
	max.f32 	%f331, %f330, 0f00000000;
	st.global.f32 	[%rd27+452], %f331;
	ld.local.v4.f32 	{%f332, %f333, %f334, %f335}, [%rd1+32];
	add.f32 	%f336, %f332, %f284;
	max.f32 	%f337, %f336, 0f00000000;
	st.global.f32 	[%rd27+512], %f337;
	ld.local.v4.f32 	{%f338, %f339, %f340, %f341}, [%rd1+256];
	add.f32 	%f342, %f338, %f291;
	max.f32 	%f343, %f342, 0f00000000;
	st.global.f32 	[%rd27+576], %f343;
	add.f32 	%f344, %f333, %f294;
	max.f32 	%f345, %f344, 0f00000000;
	st.global.f32 	[%rd27+516], %f345;
	add.f32 	%f346, %f339, %f297;
	max.f32 	%f347, %f346, 0f00000000;
	st.global.f32 	[%rd27+580], %f347;
	add.f32 	%f348, %f334, %f284;
	max.f32 	%f349, %f348, 0f00000000;
	st.global.f32 	[%rd27+640], %f349;
	add.f32 	%f350, %f340, %f291;
	max.f32 	%f351, %f350, 0f00000000;
	st.global.f32 	[%rd27+704], %f351;
	add.f32 	%f352, %f335, %f294;
	max.f32 	%f353, %f352, 0f00000000;
	st.global.f32 	[%rd27+644], %f353;
	add.f32 	%f354, %f341, %f297;
	max.f32 	%f355, %f354, 0f00000000;
	st.global.f32 	[%rd27+708], %f355;
	ld.local.v4.f32 	{%f356, %f357, %f358, %f359}, [%rd1+48];
	add.f32 	%f360, %f356, %f284;
	max.f32 	%f361, %f360, 0f00000000;
	st.global.f32 	[%rd27+768], %f361;
	ld.local.v4.f32 	{%f362, %f363, %f364, %f365}, [%rd1+272];
	add.f32 	%f366, %f362, %f291;
	max.f32 	%f367, %f366, 0f00000000;
	st.global.f32 	[%rd27+832], %f367;
	add.f32 	%f368, %f357, %f294;
	max.f32 	%f369, %f368, 0f00000000;
	st.global.f32 	[%rd27+772], %f369;
	add.f32 	%f370, %f363, %f297;
	max.f32 	%f371, %f370, 0f00000000;
	st.global.f32 	[%rd27+836], %f371;
	add.f32 	%f372, %f358, %f284;
	max.f32 	%f373, %f372, 0f00000000;
	st.global.f32 	[%rd27+156800], %f373;
	add.f32 	%f374, %f364, %f291;
	max.f32 	%f375, %f374, 0f00000000;
	st.global.f32 	[%rd27+156864], %f375;
	add.f32 	%f376, %f359, %f294;
	max.f32 	%f377, %f376, 0f00000000;
	st.global.f32 	[%rd27+156804], %f377;
	add.f32 	%f378, %f365, %f297;
	max.f32 	%f379, %f378, 0f00000000;
	st.global.f32 	[%rd27+156868], %f379;
	ld.local.v4.f32 	{%f380, %f381, %f382, %f383}, [%rd1+64];
	add.f32 	%f384, %f380, %f284;
	max.f32 	%f385, %f384, 0f00000000;
	st.global.f32 	[%rd27+156928], %f385;
	ld.local.v4.f32 	{%f386, %f387, %f388, %f389}, [%rd1+288];
	add.f32 	%f390, %f386, %f291;
	max.f32 	%f391, %f390, 0f00000000;
	st.global.f32 	[%rd27+156992], %f391;
	add.f32 	%f392, %f381, %f294;
	max.f32 	%f393, %f392, 0f00000000;
	st.global.f32 	[%rd27+156932], %f393;
	add.f32 	%f394, %f387, %f297;
	max.f32 	%f395, %f394, 0f00000000;
	st.global.f32 	[%rd27+156996], %f395;
	add.f32 	%f396, %f382, %f284;
	max.f32 	%f397, %f396, 0f00000000;
	st.global.f32 	[%rd27+157056], %f397;
	add.f32 	%f398, %f388, %f291;
	max.f32 	%f399, %f398, 0f00000000;
	st.global.f32 	[%rd27+157120], %f399;
	add.f32 	%f400, %f383, %f294;
	max.f32 	%f401, %f400, 0f00000000;
	st.global.f32 	[%rd27+157060], %f401;
	add.f32 	%f402, %f389, %f297;
	max.f32 	%f403, %f402, 0f00000000;
	st.global.f32 	[%rd27+157124], %f403;
	ld.local.v4.f32 	{%f404, %f405, %f406, %f407}, [%rd1+80];
	add.f32 	%f408, %f404, %f284;
	max.f32 	%f409, %f408, 0f00000000;
	st.global.f32 	[%rd27+157184], %f409;
	ld.local.v4.f32 	{%f410, %f411, %f412, %f413}, [%rd1+304];
	add.f32 	%f414, %f410, %f291;
	max.f32 	%f415, %f414, 0f00000000;
	st.global.f32 	[%rd27+157248], %f415;
	add.f32 	%f416, %f405, %f294;
	max.f32 	%f417, %f416, 0f00000000;
	st.global.f32 	[%rd27+157188], %f417;
	add.f32 	%f418, %f411, %f297;
	max.f32 	%f419, %f418, 0f00000000;
	st.global.f32 	[%rd27+157252], %f419;
	add.f32 	%f420, %f406, %f284;
	max.f32 	%f421, %f420, 0f00000000;
	st.global.f32 	[%rd27+157312], %f421;
	add.f32 	%f422, %f412, %f291;
	max.f32 	%f423, %f422, 0f00000000;
	st.global.f32 	[%rd27+157376], %f423;
	add.f32 	%f424, %f407, %f294;
	max.f32 	%f425, %f424, 0f00000000;
	st.global.f32 	[%rd27+157316], %f425;
	add.f32 	%f426, %f413, %f297;
	max.f32 	%f427, %f426, 0f00000000;
	st.global.f32 	[%rd27+157380], %f427;
	ld.local.v4.f32 	{%f428, %f429, %f430, %f431}, [%rd1+96];
	add.f32 	%f432, %f428, %f284;
	max.f32 	%f433, %f432, 0f00000000;
	st.global.f32 	[%rd27+157440], %f433;
	ld.local.v4.f32 	{%f434, %f435, %f436, %f437}, [%rd1+320];
	add.f32 	%f438, %f434, %f291;
	max.f32 	%f439, %f438, 0f00000000;
	st.global.f32 	[%rd27+157504], %f439;
	add.f32 	%f440, %f429, %f294;
	max.f32 	%f441, %f440, 0f00000000;
	st.global.f32 	[%rd27+157444], %f441;
	add.f32 	%f442, %f435, %f297;
	max.f32 	%f443, %f442, 0f00000000;
	st.global.f32 	[%rd27+157508], %f443;
	add.f32 	%f444, %f430, %f284;
	max.f32 	%f445, %f444, 0f00000000;
	st.global.f32 	[%rd27+157568], %f445;
	add.f32 	%f446, %f436, %f291;
	max.f32 	%f447, %f446, 0f00000000;
	st.global.f32 	[%rd27+157632], %f447;
	add.f32 	%f448, %f431, %f294;
	max.f32 	%f449, %f448, 0f00000000;
	st.global.f32 	[%rd27+157572], %f449;
	add.f32 	%f450, %f437, %f297;
	max.f32 	%f451, %f450, 0f00000000;
	st.global.f32 	[%rd27+157636], %f451;
	ld.local.v4.f32 	{%f452, %f453, %f454, %f455}, [%rd1+112];
	add.f32 	%f456, %f452, %f284;
	max.f32 	%f457, %f456, 0f00000000;
	st.global.f32 	[%rd27+313600], %f457;
	ld.local.v4.f32 	{%f458, %f459, %f460, %f461}, [%rd1+336];
	add.f32 	%f462, %f458, %f291;
	max.f32 	%f463, %f462, 0f00000000;
	st.global.f32 	[%rd27+313664], %f463;
	add.f32 	%f464, %f453, %f294;
	max.f32 	%f465, %f464, 0f00000000;
	st.global.f32 	[%rd27+313604], %f465;
	add.f32 	%f466, %f459, %f297;
	max.f32 	%f467, %f466, 0f00000000;
	st.global.f32 	[%rd27+313668], %f467;
	add.f32 	%f468, %f454, %f284;
	max.f32 	%f469, %f468, 0f00000000;
	st.global.f32 	[%rd27+313728], %f469;
	add.f32 	%f470, %f460, %f291;
	max.f32 	%f471, %f470, 0f00000000;
	st.global.f32 	[%rd27+313792], %f471;
	add.f32 	%f472, %f455, %f294;
	max.f32 	%f473, %f472, 0f00000000;
	st.global.f32 	[%rd27+313732], %f473;
	add.f32 	%f474, %f461, %f297;
	max.f32 	%f475, %f474, 0f00000000;
	st.global.f32 	[%rd27+313796], %f475;
	ld.local.v4.f32 	{%f476, %f477, %f478, %f479}, [%rd1+128];
	add.f32 	%f480, %f476, %f284;
	max.f32 	%f481, %f480, 0f00000000;
	st.global.f32 	[%rd27+313856], %f481;
	ld.local.v4.f32 	{%f482, %f483, %f484, %f485}, [%rd1+352];
	add.f32 	%f486, %f482, %f291;
	max.f32 	%f487, %f486, 0f00000000;
	st.global.f32 	[%rd27+313920], %f487;
	add.f32 	%f488, %f477, %f294;
	max.f32 	%f489, %f488, 0f00000000;
	st.global.f32 	[%rd27+313860], %f489;
	add.f32 	%f490, %f483, %f297;
	max.f32 	%f491, %f490, 0f00000000;
	st.global.f32 	[%rd27+313924], %f491;
	add.f32 	%f492, %f478, %f284;
	max.f32 	%f493, %f492, 0f00000000;
	st.global.f32 	[%rd27+313984], %f493;
	add.f32 	%f494, %f484, %f291;
	max.f32 	%f495, %f494, 0f00000000;
	st.global.f32 	[%rd27+314048], %f495;
	add.f32 	%f496, %f479, %f294;
	max.f32 	%f497, %f496, 0f00000000;
	st.global.f32 	[%rd27+313988], %f497;
	add.f32 	%f498, %f485, %f297;
	max.f32 	%f499, %f498, 0f00000000;
	st.global.f32 	[%rd27+314052], %f499;
	ld.local.v4.f32 	{%f500, %f501, %f502, %f503}, [%rd1+144];
	add.f32 	%f504, %f500, %f284;
	max.f32 	%f505, %f504, 0f00000000;
	st.global.f32 	[%rd27+314112], %f505;
	ld.local.v4.f32 	{%f506, %f507, %f508, %f509}, [%rd1+368];
	add.f32 	%f510, %f506, %f291;
	max.f32 	%f511, %f510, 0f00000000;
	st.global.f32 	[%rd27+314176], %f511;
	add.f32 	%f512, %f501, %f294;
	max.f32 	%f513, %f512, 0f00000000;
	st.global.f32 	[%rd27+314116], %f513;
	add.f32 	%f514, %f507, %f297;
	max.f32 	%f515, %f514, 0f00000000;
	st.global.f32 	[%rd27+314180], %f515;
	add.f32 	%f516, %f502, %f284;
	max.f32 	%f517, %f516, 0f00000000;
	st.global.f32 	[%rd27+314240], %f517;
	add.f32 	%f518, %f508, %f291;
	max.f32 	%f519, %f518, 0f00000000;
	st.global.f32 	[%rd27+314304], %f519;
	add.f32 	%f520, %f503, %f294;
	max.f32 	%f521, %f520, 0f00000000;
	st.global.f32 	[%rd27+314244], %f521;
	add.f32 	%f522, %f509, %f297;
	max.f32 	%f523, %f522, 0f00000000;
	st.global.f32 	[%rd27+314308], %f523;
	ld.local.v4.f32 	{%f524, %f525, %f526, %f527}, [%rd1+160];
	add.f32 	%f528, %f524, %f284;
	max.f32 	%f529, %f528, 0f00000000;
	st.global.f32 	[%rd27+314368], %f529;
	ld.local.v4.f32 	{%f530, %f531, %f532, %f533}, [%rd1+384];
	add.f32 	%f534, %f530, %f291;
	max.f32 	%f535, %f534, 0f00000000;
	st.global.f32 	[%rd27+314432], %f535;
	add.f32 	%f536, %f525, %f294;
	max.f32 	%f537, %f536, 0f00000000;
	st.global.f32 	[%rd27+314372], %f537;
	add.f32 	%f538, %f531, %f297;
	max.f32 	%f539, %f538, 0f00000000;
	st.global.f32 	[%rd27+314436], %f539;
	add.f32 	%f540, %f526, %f284;
	max.f32 	%f541, %f540, 0f00000000;
	st.global.f32 	[%rd27+470400], %f541;
	add.f32 	%f542, %f532, %f291;
	max.f32 	%f543, %f542, 0f00000000;
	st.global.f32 	[%rd27+470464], %f543;
	add.f32 	%f544, %f527, %f294;
	max.f32 	%f545, %f544, 0f00000000;
	st.global.f32 	[%rd27+470404], %f545;
	add.f32 	%f546, %f533, %f297;
	max.f32 	%f547, %f546, 0f00000000;
	st.global.f32 	[%rd27+470468], %f547;
	ld.local.v4.f32 	{%f548, %f549, %f550, %f551}, [%rd1+176];
	add.f32 	%f552, %f548, %f284;
	max.f32 	%f553, %f552, 0f00000000;
	st.global.f32 	[%rd27+470528], %f553;
	ld.local.v4.f32 	{%f554, %f555, %f556, %f557}, [%rd1+400];
	add.f32 	%f558, %f554, %f291;
	max.f32 	%f559, %f558, 0f00000000;
	st.global.f32 	[%rd27+470592], %f559;
	add.f32 	%f560, %f549, %f294;
	max.f32 	%f561, %f560, 0f00000000;
	st.global.f32 	[%rd27+470532], %f561;
	add.f32 	%f562, %f555, %f297;
	max.f32 	%f563, %f562, 0f00000000;
	st.global.f32 	[%rd27+470596], %f563;
	add.f32 	%f564, %f550, %f284;
	max.f32 	%f565, %f564, 0f00000000;
	st.global.f32 	[%rd27+470656], %f565;
	add.f32 	%f566, %f556, %f291;
	max.f32 	%f567, %f566, 0f00000000;
	st.global.f32 	[%rd27+470720], %f567;
	add.f32 	%f568, %f551, %f294;
	max.f32 	%f569, %f568, 0f00000000;
	st.global.f32 	[%rd27+470660], %f569;
	add.f32 	%f570, %f557, %f297;
	max.f32 	%f571, %f570, 0f00000000;
	st.global.f32 	[%rd27+470724], %f571;
	ld.local.v4.f32 	{%f572, %f573, %f574, %f575}, [%rd1+192];
	add.f32 	%f576, %f572, %f284;
	max.f32 	%f577, %f576, 0f00000000;
	st.global.f32 	[%rd27+470784], %f577;
	ld.local.v4.f32 	{%f578, %f579, %f580, %f581}, [%rd1+416];
	add.f32 	%f582, %f578, %f291;
	max.f32 	%f583, %f582, 0f00000000;
	st.global.f32 	[%rd27+470848], %f583;
	add.f32 	%f584, %f573, %f294;
	max.f32 	%f585, %f584, 0f00000000;
	st.global.f32 	[%rd27+470788], %f585;
	add.f32 	%f586, %f579, %f297;
	max.f32 	%f587, %f586, 0f00000000;
	st.global.f32 	[%rd27+470852], %f587;
	add.f32 	%f588, %f574, %f284;
	max.f32 	%f589, %f588, 0f00000000;
	st.global.f32 	[%rd27+470912], %f589;
	add.f32 	%f590, %f580, %f291;
	max.f32 	%f591, %f590, 0f00000000;
	st.global.f32 	[%rd27+470976], %f591;
	add.f32 	%f592, %f575, %f294;
	max.f32 	%f593, %f592, 0f00000000;
	st.global.f32 	[%rd27+470916], %f593;
	add.f32 	%f594, %f581, %f297;
	max.f32 	%f595, %f594, 0f00000000;
	st.global.f32 	[%rd27+470980], %f595;
	ld.local.v4.f32 	{%f596, %f597, %f598, %f599}, [%rd1+208];
	add.f32 	%f600, %f596, %f284;
	max.f32 	%f601, %f600, 0f00000000;
	st.global.f32 	[%rd27+471040], %f601;
	ld.local.v4.f32 	{%f602, %f603, %f604, %f605}, [%rd1+432];
	add.f32 	%f606, %f602, %f291;
	max.f32 	%f607, %f606, 0f00000000;
	st.global.f32 	[%rd27+471104], %f607;
	add.f32 	%f608, %f597, %f294;
	max.f32 	%f609, %f608, 0f00000000;
	st.global.f32 	[%rd27+471044], %f609;
	add.f32 	%f610, %f603, %f297;
	max.f32 	%f611, %f610, 0f00000000;
	st.global.f32 	[%rd27+471108], %f611;
	add.f32 	%f612, %f598, %f284;
	max.f32 	%f613, %f612, 0f00000000;
	st.global.f32 	[%rd27+471168], %f613;
	add.f32 	%f614, %f604, %f291;
	max.f32 	%f615, %f614, 0f00000000;
	st.global.f32 	[%rd27+471232], %f615;
	add.f32 	%f616, %f599, %f294;
	max.f32 	%f617, %f616, 0f00000000;
	st.global.f32 	[%rd27+471172], %f617;
	add.f32 	%f618, %f605, %f297;
	max.f32 	%f619, %f618, 0f00000000;
	st.global.f32 	[%rd27+471236], %f619;
	ret;

}


// ===== COMPILED SASS (sm_100) =====

	.target	sm_100

	.elftype	@"ET_EXEC"


//--------------------- .note.nv.tkinfo           --------------------------
	.section	.note.nv.tkinfo,"",@"SHT_NOTE"
	.sectionflags	@"SHF_NOTE_NV_TKINFO"
	.tkinfo
        /*0018*/ 	.word	0x00000002
        /*0030*/ 	.string	""
        /*0030*/ 	.string	"ptxas"
        /*0030*/ 	.string	"Cuda compilation tools, release 13.0, V13.0.88"
        /*0030*/ 	.string	"Build cuda_13.0.r13.0/compiler.36424714_0"
        /*0030*/ 	.string	"-arch sm_100 -m 64 "



//--------------------- .note.nv.cuinfo           --------------------------
	.section	.note.nv.cuinfo,"",@"SHT_NOTE"
	.sectionflags	@"SHF_NOTE_NV_CUINFO"
        /*0018*/ 	.short	0x0002
        /*001a*/ 	.short	0x0064
        /*001c*/ 	.short	0x0082
	.zero		2


//--------------------- .nv.info                  --------------------------
	.section	.nv.info,"",@"SHT_CUDA_INFO"
	.align	4


	//----- nvinfo : EIATTR_REGCOUNT
	.align		4
        /*0000*/ 	.byte	0x04, 0x2f
        /*0002*/ 	.short	(.L_1 - .L_0)
	.align		4
.L_0:
        /*0004*/ 	.word	index@(my_kernel_kernel0)
        /*0008*/ 	.word	0x00000040


	//----- nvinfo : EIATTR_FRAME_SIZE
	.align		4
.L_1:
        /*000c*/ 	.byte	0x04, 0x11
        /*000e*/ 	.short	(.L_3 - .L_2)
	.align		4
.L_2:
        /*0010*/ 	.word	index@(my_kernel_kernel0)
        /*0014*/ 	.word	0x000001c0


	//----- nvinfo : EIATTR_MIN_STACK_SIZE
	.align		4
.L_3:
        /*0018*/ 	.byte	0x04, 0x12
        /*001a*/ 	.short	(.L_5 - .L_4)
	.align		4
.L_4:
        /*001c*/ 	.word	index@(my_kernel_kernel0)
        /*0020*/ 	.word	0x000001c0
.L_5:


//--------------------- .nv.compat                --------------------------
	.section	.nv.compat,"",@"SHT_CUDA_COMPAT_INFO"
	.align	4
        /*0000*/ 	.byte	0x02, 0x09, 0x00, 0x00, 0x02, 0x02, 0x01, 0x00, 0x02, 0x05, 0x05, 0x00, 0x03, 0x07, 0x01, 0x01
        /*0010*/ 	.byte	0x02, 0x03, 0x00, 0x00, 0x02, 0x06, 0x01, 0x00, 0x04, 0x0b, 0x08, 0x00, 0x09, 0x00, 0x00, 0x00
        /*0020*/ 	.byte	0x00, 0x00, 0x00, 0x00


//--------------------- .nv.info.my_kernel_kernel0 --------------------------
	.section	.nv.info.my_kernel_kernel0,"",@"SHT_CUDA_INFO"
	.sectionflags	@""
	.align	4


	//----- nvinfo : EIATTR_CUDA_API_VERSION
	.align		4
        /*0000*/ 	.byte	0x04, 0x37
        /*0002*/ 	.short	(.L_7 - .L_6)
.L_6:
        /*0004*/ 	.word	0x00000082


	//----- nvinfo : EIATTR_KPARAM_INFO
	.align		4
.L_7:
        /*0008*/ 	.byte	0x04, 0x17
        /*000a*/ 	.short	(.L_9 - .L_8)
.L_8:
        /*000c*/ 	.word	0x00000000
        /*0010*/ 	.short	0x0003
        /*0012*/ 	.short	0x0018
        /*0014*/ 	.byte	0x00, 0xf5, 0x21, 0x00


	//----- nvinfo : EIATTR_KPARAM_INFO
	.align		4
.L_9:
        /*0018*/ 	.byte	0x04, 0x17
        /*001a*/ 	.short	(.L_11 - .L_10)
.L_10:
        /*001c*/ 	.word	0x00000000
        /*0020*/ 	.short	0x0002
        /*0022*/ 	.short	0x0010
        /*0024*/ 	.byte	0x00, 0xf5, 0x21, 0x00


	//----- nvinfo : EIATTR_KPARAM_INFO
	.align		4
.L_11:
        /*0028*/ 	.byte	0x04, 0x17
        /*002a*/ 	.short	(.L_13 - .L_12)
.L_12:
        /*002c*/ 	.word	0x00000000
        /*0030*/ 	.short	0x0001
        /*0032*/ 	.short	0x0008
        /*0034*/ 	.byte	0x00, 0xf5, 0x21, 0x00


	//----- nvinfo : EIATTR_KPARAM_INFO
	.align		4
.L_13:
        /*0038*/ 	.byte	0x04, 0x17
        /*003a*/ 	.short	(.L_15 - .L_14)
.L_14:
        /*003c*/ 	.word	0x00000000
        /*0040*/ 	.short	0x0000
        /*0042*/ 	.short	0x0000
        /*0044*/ 	.byte	0x00, 0xf5, 0x21, 0x00


	//----- nvinfo : EIATTR_SPARSE_MMA_MASK
	.align		4
.L_15:
        /*0048*/ 	.byte	0x03, 0x50
        /*004a*/ 	.short	0x0000


	//----- nvinfo : EIATTR_MAXREG_COUNT
	.align		4
        /*004c*/ 	.byte	0x03, 0x1b
        /*004e*/ 	.short	0x00ff


	//----- nvinfo : EIATTR_NUM_BARRIERS
	.align		4
        /*0050*/ 	.byte	0x02, 0x4c
        /*0052*/ 	.byte	0x01
	.zero		1


	//----- nvinfo : EIATTR_MERCURY_ISA_VERSION
	.align		4
        /*0054*/ 	.byte	0x03, 0x5f
        /*0056*/ 	.short	0x0101


	//----- nvinfo : EIATTR_VRC_CTA_INIT_COUNT
	.align		4
        /*0058*/ 	.byte	0x02, 0x4a
	.zero		1
	.zero		1


	//----- nvinfo : EIATTR_EXIT_INSTR_OFFSETS
	.align		4
        /*005c*/ 	.byte	0x04, 0x1c
        /*005e*/ 	.short	(.L_17 - .L_16)


	//   ....[0]....
.L_16:
        /*0060*/ 	.word	0x00003180


	//----- nvinfo : EIATTR_CRS_STACK_SIZE
	.align		4
.L_17:
        /*0064*/ 	.byte	0x04, 0x1e
        /*0066*/ 	.short	(.L_19 - .L_18)
.L_18:
        /*0068*/ 	.word	0x00000000


	//----- nvinfo : EIATTR_CBANK_PARAM_SIZE
	.align		4
.L_19:
        /*006c*/ 	.byte	0x03, 0x19
        /*006e*/ 	.short	0x0020


	//----- nvinfo : EIATTR_PARAM_CBANK
	.align		4
        /*0070*/ 	.byte	0x04, 0x0a
        /*0072*/ 	.short	(.L_21 - .L_20)
	.align		4
.L_20:
        /*0074*/ 	.word	index@(.nv.constant0.my_kernel_kernel0)
        /*0078*/ 	.short	0x0380
        /*007a*/ 	.short	0x0020


	//----- nvinfo : EIATTR_SW_WAR
	.align		4
.L_21:
        /*007c*/ 	.byte	0x04, 0x36
        /*007e*/ 	.short	(.L_23 - .L_22)
.L_22:
        /*0080*/ 	.word	0x00000008
.L_23:


//--------------------- .nv.callgraph             --------------------------
	.section	.nv.callgraph,"",@"SHT_CUDA_CALLGRAPH"
	.align	4
	.sectionentsize	8
	.align		4
        /*0000*/ 	.word	0x00000000
	.align		4
        /*0004*/ 	.word	0xffffffff
	.align		4
        /*0008*/ 	.word	0x00000000
	.align		4
        /*000c*/ 	.word	0xfffffffe
	.align		4
        /*0010*/ 	.word	0x00000000
	.align		4
        /*0014*/ 	.word	0xfffffffd
	.align		4
        /*0018*/ 	.word	0x00000000
	.align		4
        /*001c*/ 	.word	0xfffffffc


//--------------------- .text.my_kernel_kernel0   --------------------------
	.section	.text.my_kernel_kernel0,"ax",@progbits
	.align	128
        .global         my_kernel_kernel0
        .type           my_kernel_kernel0,@function
        .size           my_kernel_kernel0,(.L_x_7 - my_kernel_kernel0)
        .other          my_kernel_kernel0,@"STO_CUDA_ENTRY STV_DEFAULT"
my_kernel_kernel0:
.text.my_kernel_kernel0:
[----:B------:R-:W0:Y:S01]  /*0000*/  LDC R1, c[0x0][0x37c] ;  /* 0x0000df00ff017b82 */ /* 0x000e220000000800 */
[----:B------:R-:W1:Y:S01]  /*0010*/  S2R R0, SR_TID.X ;  /* 0x0000000000007919 */ /* 0x000e620000002100 */
[----:B0-----:R-:W-:Y:S01]  /*0020*/  IADD3 R1, PT, PT, R1, -0x1c0, RZ ;  /* 0xfffffe4001017810 */ /* 0x001fe20007ffe0ff */
[----:B------:R-:W-:Y:S01]  /*0030*/  HFMA2 R3, -RZ, RZ, 0, 0 ;  /* 0x00000000ff037431 */ /* 0x000fe200000001ff */
[----:B------:R-:W0:Y:S02]  /*0040*/  LDCU.64 UR6, c[0x0][0x358] ;  /* 0x00006b00ff0677ac */ /* 0x000e240008000a00 */
[----:B------:R-:W-:Y:S01]  /*0050*/  MOV R52, R1 ;  /* 0x0000000100347202 */ /* 0x000fe20000000f00 */
[----:B------:R2:W-:Y:S04]  /*0060*/  STL.128 [R1], RZ ;  /* 0x000000ff01007387 */ /* 0x0005e80000100c00 */
[----:B------:R2:W-:Y:S04]  /*0070*/  STL.128 [R1+0xe0], RZ ;  /* 0x0000e0ff01007387 */ /* 0x0005e80000100c00 */
[----:B------:R2:W-:Y:S04]  /*0080*/  STL.128 [R1+0x10], RZ ;  /* 0x000010ff01007387 */ /* 0x0005e80000100c00 */
[----:B------:R2:W-:Y:S04]  /*0090*/  STL.128 [R1+0xf0], RZ ;  /* 0x0000f0ff01007387 */ /* 0x0005e80000100c00 */
[----:B------:R2:W-:Y:S04]  /*00a0*/  STL.128 [R1+0x20], RZ ;  /* 0x000020ff01007387 */ /* 0x0005e80000100c00 */
[----:B------:R2:W-:Y:S04]  /*00b0*/  STL.128 [R1+0x100], RZ ;  /* 0x000100ff01007387 */ /* 0x0005e80000100c00 */
[----:B------:R2:W-:Y:S01]  /*00c0*/  STL.128 [R1+0x30], RZ ;  /* 0x000030ff01007387 */ /* 0x0005e20000100c00 */
[----:B-1----:R-:W-:-:S03]  /*00d0*/  IMAD R51, R0, 0x38, RZ ;  /* 0x0000003800337824 */ /* 0x002fc600078e02ff */
[----:B------:R2:W-:Y:S02]  /*00e0*/  STL.128 [R1+0x110], RZ ;  /* 0x000110ff01007387 */ /* 0x0005e40000100c00 */
[C---:B------:R-:W-:Y:S02]  /*00f0*/  IADD3 R50, PT, PT, R51.reuse, 0x2, RZ ;  /* 0x0000000233327810 */ /* 0x040fe40007ffe0ff */
[----:B------:R2:W-:Y:S01]  /*0100*/  STL.128 [R1+0x40], RZ ;  /* 0x000040ff01007387 */ /* 0x0005e20000100c00 */
[C---:B------:R-:W-:Y:S02]  /*0110*/  IADD3 R9, PT, PT, R51.reuse, 0x3, RZ ;  /* 0x0000000333097810 */ /* 0x040fe40007ffe0ff */
[----:B------:R-:W-:Y:S01]  /*0120*/  IADD3 R2, PT, PT, R51, 0x1, RZ ;  /* 0x0000000133027810 */ /* 0x000fe20007ffe0ff */
[----:B------:R2:W-:Y:S04]  /*0130*/  STL.128 [R1+0x120], RZ ;  /* 0x000120ff01007387 */ /* 0x0005e80000100c00 */
        /* <DEDUP_REMOVED lines=17> */
[----:B0-----:R2:W-:Y:S02]  /*0250*/  STL.128 [R1+0x1b0], RZ ;  /* 0x0001b0ff01007387 */ /* 0x0015e40000100c00 */
.L_x_5:
[----:B------:R-:W0:Y:S01]  /*0260*/  S2R R4, SR_CTAID.X ;  /* 0x0000000000047919 */ /* 0x000e220000002500 */
[----:B------:R-:W-:Y:S01]  /*0270*/  MOV R5, 0x400 ;  /* 0x0000040000057802 */ /* 0x000fe20000000f00 */
[----:B------:R-:W-:Y:S01]  /*0280*/  UMOV UR4, 0x8 ;  /* 0x0000000800047882 */ /* 0x000fe20000000000 */
[----:B-1----:R-:W-:Y:S01]  /*0290*/  MOV R8, R2 ;  /* 0x0000000200087202 */ /* 0x002fe20000000f00 */
[----:B------:R-:W1:Y:S01]  /*02a0*/  S2R R6, SR_CgaCtaId ;  /* 0x0000000000067919 */ /* 0x000e620000008800 */
[----:B------:R-:W-:Y:S02]  /*02b0*/  MOV R14, R50 ;  /* 0x00000032000e7202 */ /* 0x000fe40000000f00 */
[----:B------:R-:W-:Y:S01]  /*02c0*/  MOV R15, R51 ;  /* 0x00000033000f7202 */ /* 0x000fe20000000f00 */
[----:B------:R-:W-:Y:S01]  /*02d0*/  BAR.SYNC.DEFER_BLOCKING 0x0 ;  /* 0x0000000000007b1d */ /* 0x000fe20000010000 */
[----:B------:R-:W-:Y:S01]  /*02e0*/  MOV R16, R9 ;  /* 0x0000000900107202 */ /* 0x000fe20000000f00 */
[----:B0-----:R-:W-:Y:S01]  /*02f0*/  IMAD R4, R4, 0x8340, R51 ;  /* 0x0000834004047824 */ /* 0x001fe200078e0233 */
[----:B-1----:R-:W-:-:S03]  /*0300*/  LEA R5, R6, R5, 0x18 ;  /* 0x0000000506057211 */ /* 0x002fc600078ec0ff */
[----:B------:R-:W-:Y:S02]  /*0310*/  IMAD R4, R3, 0xc, R4 ;  /* 0x0000000c03047824 */ /* 0x000fe400078e0204 */
[----:B------:R-:W-:-:S03]  /*0320*/  IMAD R17, R0, 0xe0, R5 ;  /* 0x000000e000117824 */ /* 0x000fc600078e0205 */
[----:B------:R-:W-:-:S07]  /*0330*/  IADD3 R18, PT, PT, R4, 0x3, RZ ;  /* 0x0000000304127810 */ /* 0x000fce0007ffe0ff */
.L_x_0:
[C---:B------:R-:W-:Y:S02]  /*0340*/  ISETP.GT.U32.AND P0, PT, R15.reuse, 0x20cf, PT ;  /* 0x000020cf0f00780c */ /* 0x040fe40003f04070 */
[C---:B------:R-:W-:Y:S02]  /*0350*/  ISETP.GT.U32.AND P1, PT, R15.reuse, 0x20ce, PT ;  /* 0x000020ce0f00780c */ /* 0x040fe40003f24070 */
[C---:B------:R-:W-:Y:S02]  /*0360*/  ISETP.GT.U32.OR P0, PT, R0.reuse, 0x95, P0 ;  /* 0x000000950000780c */ /* 0x040fe40000704470 */
[----:B------:R-:W-:Y:S02]  /*0370*/  ISETP.GT.U32.AND P2, PT, R15, 0x20cd, PT ;  /* 0x000020cd0f00780c */ /* 0x000fe40003f44070 */
[C---:B------:R-:W-:Y:S02]  /*0380*/  ISETP.GT.U32.OR P1, PT, R0.reuse, 0x95, P1 ;  /* 0x000000950000780c */ /* 0x040fe40000f24470 */
[----:B------:R-:W-:-:S02]  /*0390*/  ISETP.GT.U32.OR P2, PT, R0, 0x95, P2 ;  /* 0x000000950000780c */ /* 0x000fc40001744470 */
[----:B------:R-:W-:-:S04]  /*03a0*/  ISETP.GT.U32.AND P3, PT, R15, 0x20cc, PT ;  /* 0x000020cc0f00780c */ /* 0x000fc80003f64070 */
[----:B------:R-:W-:Y:S01]  /*03b0*/  ISETP.GT.U32.OR P3, PT, R0, 0x95, P3 ;  /* 0x000000950000780c */ /* 0x000fe20001f64470 */
[C---:B------:R-:W-:Y:S01]  /*03c0*/  @!P0 IMAD.HI.U32 R4, R15.reuse, -0x656cbd3, RZ ;  /* 0xf9a9342d0f048827 */ /* 0x040fe200078e00ff */
[----:B------:R-:W0:Y:S03]  /*03d0*/  @!P0 LDC.64 R12, c[0x0][0x380] ;  /* 0x0000e000ff0c8b82 */ /* 0x000e260000000a00 */
[----:B------:R-:W-:Y:S01]  /*03e0*/  @!P0 IMAD.HI.U32 R6, R15, -0x55555555, RZ ;  /* 0xaaaaaaab0f068827 */ /* 0x000fe200078e00ff */
[----:B------:R-:W-:-:S03]  /*03f0*/  @!P0 SHF.R.U32.HI R20, RZ, 0xb, R4 ;  /* 0x0000000bff148819 */ /* 0x000fc60000011604 */
[----:B------:R-:W-:Y:S01]  /*0400*/  @!P2 IMAD.HI.U32 R7, R14, -0x656cbd3, RZ ;  /* 0xf9a9342d0e07a827 */ /* 0x000fe200078e00ff */
[----:B------:R-:W-:Y:S01]  /*0410*/  @!P0 SHF.R.U32.HI R6, RZ, 0x3, R6 ;  /* 0x00000003ff068819 */ /* 0x000fe20000011606 */
[----:B------:R-:W1:Y:S02]  /*0420*/  @!P1 LDC.64 R10, c[0x0][0x380] ;  /* 0x0000e000ff0a9b82 */ /* 0x000e640000000a00 */
[----:B------:R-:W-:Y:S01]  /*0430*/  @!P0 IMAD R4, R20, -0x834, R15 ;  /* 0xfffff7cc14048824 */ /* 0x000fe200078e020f */
[----:B------:R-:W-:Y:S01]  /*0440*/  @!P2 SHF.R.U32.HI R25, RZ, 0xb, R7 ;  /* 0x0000000bff19a819 */ /* 0x000fe20000011607 */
[----:B------:R-:W-:-:S04]  /*0450*/  @!P1 IMAD.HI.U32 R24, R8, -0x55555555, RZ ;  /* 0xaaaaaaab08189827 */ /* 0x000fc800078e00ff */
[----:B------:R-:W-:Y:S01]  /*0460*/  @!P0 IMAD.HI.U32 R4, R4, -0x55555555, RZ ;  /* 0xaaaaaaab04048827 */ /* 0x000fe200078e00ff */
[----:B------:R-:W-:-:S03]  /*0470*/  @!P1 SHF.R.U32.HI R24, RZ, 0x3, R24 ;  /* 0x00000003ff189819 */ /* 0x000fc60000011618 */
[----:B------:R-:W-:Y:S01]  /*0480*/  @!P2 IMAD.HI.U32 R28, R14, -0x55555555, RZ ;  /* 0xaaaaaaab0e1ca827 */ /* 0x000fe200078e00ff */
[----:B------:R-:W-:-:S03]  /*0490*/  @!P0 SHF.R.U32.HI R5, RZ, 0x3, R4 ;  /* 0x00000003ff058819 */ /* 0x000fc60000011604 */
[----:B------:R-:W-:Y:S01]  /*04a0*/  @!P1 IMAD.HI.U32 R4, R8, -0x656cbd3, RZ ;  /* 0xf9a9342d08049827 */ /* 0x000fe200078e00ff */
[----:B------:R-:W-:-:S03]  /*04b0*/  @!P2 SHF.R.U32.HI R28, RZ, 0x3, R28 ;  /* 0x00000003ff1ca819 */ /* 0x000fc6000001161c */
[----:B------:R-:W-:Y:S01]  /*04c0*/  @!P0 IMAD R5, R5, 0xc0, R18 ;  /* 0x000000c005058824 */ /* 0x000fe200078e0212 */
[----:B------:R-:W-:-:S03]  /*04d0*/  @!P1 SHF.R.U32.HI R21, RZ, 0xb, R4 ;  /* 0x0000000bff159819 */ /* 0x000fc60000011604 */
[----:B------:R-:W-:Y:S02]  /*04e0*/  @!P0 IMAD R19, R6, -0xc, R5 ;  /* 0xfffffff406138824 */ /* 0x000fe400078e0205 */
[----:B------:R-:W-:-:S04]  /*04f0*/  @!P3 IMAD.HI.U32 R6, R16, -0x656cbd3, RZ ;  /* 0xf9a9342d1006b827 */ /* 0x000fc800078e00ff */
[----:B------:R-:W-:Y:S01]  /*0500*/  @!P1 IMAD R4, R21, -0x834, R8 ;  /* 0xfffff7cc15049824 */ /* 0x000fe200078e0208 */
[----:B------:R-:W-:Y:S01]  /*0510*/  @!P3 SHF.R.U32.HI R29, RZ, 0xb, R6 ;  /* 0x0000000bff1db819 */ /* 0x000fe20000011606 */
[----:B------:R-:W-:Y:S01]  /*0520*/  @!P2 IMAD R5, R25, -0x834, R14 ;  /* 0xfffff7cc1905a824 */ /* 0x000fe200078e020e */
[----:B------:R-:W3:Y:S01]  /*0530*/  @!P2 LDC.64 R6, c[0x0][0x380] ;  /* 0x0000e000ff06ab82 */ /* 0x000ee20000000a00 */
[----:B------:R-:W-:-:S04]  /*0540*/  @!P1 IMAD.HI.U32 R22, R4, -0x55555555, RZ ;  /* 0xaaaaaaab04169827 */ /* 0x000fc800078e00ff */
[----:B------:R-:W-:Y:S01]  /*0550*/  @!P2 IMAD.HI.U32 R26, R5, -0x55555555, RZ ;  /* 0xaaaaaaab051aa827 */ /* 0x000fe200078e00ff */
[----:B------:R-:W-:Y:S02]  /*0560*/  @!P1 SHF.R.U32.HI R23, RZ, 0x3, R22 ;  /* 0x00000003ff179819 */ /* 0x000fe40000011616 */
[----:B------:R-:W4:Y:S01]  /*0570*/  @!P3 LDC.64 R4, c[0x0][0x380] ;  /* 0x0000e000ff04bb82 */ /* 0x000f220000000a00 */
[----:B------:R-:W-:Y:S01]  /*0580*/  @!P3 IMAD R30, R29, -0x834, R16 ;  /* 0xfffff7cc1d1eb824 */ /* 0x000fe200078e0210 */
[----:B------:R-:W-:Y:S01]  /*0590*/  @!P2 SHF.R.U32.HI R27, RZ, 0x3, R26 ;  /* 0x00000003ff1ba819 */ /* 0x000fe2000001161a */
[----:B------:R-:W-:Y:S02]  /*05a0*/  @!P1 IMAD R23, R23, 0xc0, R18 ;  /* 0x000000c017179824 */ /* 0x000fe400078e0212 */
[----:B------:R-:W-:-:S04]  /*05b0*/  @!P3 IMAD.HI.U32 R30, R30, -0x55555555, RZ ;  /* 0xaaaaaaab1e1eb827 */ /* 0x000fc800078e00ff */
[----:B------:R-:W-:Y:S01]  /*05c0*/  @!P2 IMAD R27, R27, 0xc0, R18 ;  /* 0x000000c01b1ba824 */ /* 0x000fe200078e0212 */
[----:B------:R-:W-:Y:S01]  /*05d0*/  @!P3 SHF.R.U32.HI R31, RZ, 0x3, R30 ;  /* 0x00000003ff1fb819 */ /* 0x000fe2000001161e */
[----:B------:R-:W-:-:S04]  /*05e0*/  @!P3 IMAD.HI.U32 R22, R16, -0x55555555, RZ ;  /* 0xaaaaaaab1016b827 */ /* 0x000fc800078e00ff */
[----:B------:R-:W-:Y:S01]  /*05f0*/  @!P1 IMAD R24, R24, -0xc, R23 ;  /* 0xfffffff418189824 */ /* 0x000fe200078e0217 */
[----:B------:R-:W-:Y:S01]  /*0600*/  @!P3 SHF.R.U32.HI R22, RZ, 0x3, R22 ;  /* 0x00000003ff16b819 */ /* 0x000fe20000011616 */
[----:B------:R-:W-:Y:S02]  /*0610*/  @!P2 IMAD R28, R28, -0xc, R27 ;  /* 0xfffffff41c1ca824 */ /* 0x000fe400078e021b */
[----:B------:R-:W-:Y:S02]  /*0620*/  @!P3 IMAD R31, R31, 0xc0, R18 ;  /* 0x000000c01f1fb824 */ /* 0x000fe400078e0212 */
[----:B------:R-:W-:Y:S02]  /*0630*/  @!P0 IMAD R19, R20, 0x396c0, R19 ;  /* 0x000396c014138824 */ /* 0x000fe400078e0213 */
[----:B------:R-:W-:Y:S02]  /*0640*/  @!P1 IMAD R24, R21, 0x396c0, R24 ;  /* 0x000396c015189824 */ /* 0x000fe400078e0218 */
[----:B------:R-:W-:Y:S01]  /*0650*/  @!P2 IMAD R28, R25, 0x396c0, R28 ;  /* 0x000396c0191ca824 */ /* 0x000fe200078e021c */
[----:B------:R-:W-:Y:S01]  /*0660*/  @!P0 IADD3 R19, PT, PT, R19, -0x3, RZ ;  /* 0xfffffffd13138810 */ /* 0x000fe20007ffe0ff */
[----:B------:R-:W-:Y:S01]  /*0670*/  @!P3 IMAD R22, R22, -0xc, R31 ;  /* 0xfffffff41616b824 */ /* 0x000fe200078e021f */
[----:B------:R-:W-:-:S02]  /*0680*/  @!P1 IADD3 R21, PT, PT, R24, -0x2, RZ ;  /* 0xfffffffe18159810 */ /* 0x000fc40007ffe0ff */
[----:B------:R-:W-:Y:S01]  /*0690*/  @!P2 IADD3 R23, PT, PT, R28, -0x1, RZ ;  /* 0xffffffff1c17a810 */ /* 0x000fe20007ffe0ff */
[----:B------:R-:W-:Y:S02]  /*06a0*/  @!P3 IMAD R29, R29, 0x396c0, R22 ;  /* 0x000396c01d1db824 */ /* 0x000fe400078e0216 */
[----:B0-----:R-:W-:-:S04]  /*06b0*/  @!P0 IMAD.WIDE.U32 R12, R19, 0x4, R12 ;  /* 0x00000004130c8825 */ /* 0x001fc800078e000c */
[----:B-1----:R-:W-:Y:S02]  /*06c0*/  @!P1 IMAD.WIDE.U32 R10, R21, 0x4, R10 ;  /* 0x00000004150a9825 */ /* 0x002fe400078e000a */
[----:B------:R-:W5:Y:S02]  /*06d0*/  @!P0 LDG.E.CONSTANT R12, desc[UR6][R12.64] ;  /* 0x000000060c0c8981 */ /* 0x000f64000c1e9900 */
[----:B---3--:R-:W-:Y:S02]  /*06e0*/  @!P2 IMAD.WIDE.U32 R6, R23, 0x4, R6 ;  /* 0x000000041706a825 */ /* 0x008fe400078e0006 */
[----:B------:R-:W3:Y:S02]  /*06f0*/  @!P1 LDG.E.CONSTANT R10, desc[UR6][R10.64] ;  /* 0x000000060a0a9981 */ /* 0x000ee4000c1e9900 */
[----:B----4-:R-:W-:Y:S02]  /*0700*/  @!P3 IMAD.WIDE.U32 R4, R29, 0x4, R4 ;  /* 0x000000041d04b825 */ /* 0x010fe400078e0004 */
[----:B------:R-:W4:Y:S04]  /*0710*/  @!P2 LDG.E.CONSTANT R6, desc[UR6][R6.64] ;  /* 0x000000060606a981 */ /* 0x000f28000c1e9900 */
[----:B------:R-:W2:Y:S01]  /*0720*/  @!P3 LDG.E.CONSTANT R4, desc[UR6][R4.64] ;  /* 0x000000060404b981 */ /* 0x000ea2000c1e9900 */
[----:B------:R-:W-:-:S02]  /*0730*/  IADD3 R8, PT, PT, R8, 0x4, RZ ;  /* 0x0000000408087810 */ /* 0x000fc40007ffe0ff */
[----:B------:R-:W-:Y:S02]  /*0740*/  IADD3 R14, PT, PT, R14, 0x4, RZ ;  /* 0x000000040e0e7810 */ /* 0x000fe40007ffe0ff */
[----:B------:R-:W-:Y:S02]  /*0750*/  IADD3 R15, PT, PT, R15, 0x4, RZ ;  /* 0x000000040f0f7810 */ /* 0x000fe40007ffe0ff */
[----:B------:R-:W-:Y:S02]  /*0760*/  IADD3 R16, PT, PT, R16, 0x4, RZ ;  /* 0x0000000410107810 */ /* 0x000fe40007ffe0ff */
[----:B------:R-:W-:Y:S01]  /*0770*/  IADD3 R18, PT, PT, R18, 0x4, RZ ;  /* 0x0000000412127810 */ /* 0x000fe20007ffe0ff */
[----:B-----5:R0:W-:Y:S04]  /*0780*/  @!P0 STS [R17+UR4+-0x8], R12 ;  /* 0xfffff80c11008988 */ /* 0x0201e80008000804 */
[----:B---3--:R0:W-:Y:S04]  /*0790*/  @!P1 STS [R17+UR4+-0x4], R10 ;  /* 0xfffffc0a11009988 */ /* 0x0081e80008000804 */
[----:B----4-:R0:W-:Y:S04]  /*07a0*/  @!P2 STS [R17+UR4], R6 ;  /* 0x000000061100a988 */ /* 0x0101e80008000804 */
[----:B--2---:R0:W-:Y:S01]  /*07b0*/  @!P3 STS [R17+UR4+0x4], R4 ;  /* 0x000004041100b988 */ /* 0x0041e20008000804 */
[----:B------:R-:W-:-:S04]  /*07c0*/  UIADD3 UR4, UPT, UPT, UR4, 0x10, URZ ;  /* 0x0000001004047890 */ /* 0x000fc8000fffe0ff */
[----:B------:R-:W-:-:S09]  /*07d0*/  UISETP.NE.AND UP0, UPT, UR4, 0xe8, UPT ;  /* 0x000000e80400788c */ /* 0x000fd2000bf05270 */
[----:B0-----:R-:W-:Y:S05]  /*07e0*/  BRA.U UP0, `(.L_x_0) ;  /* 0xfffffff900d47547 */ /* 0x001fea000b83ffff */
[----:B------:R-:W-:Y:S01]  /*07f0*/  ISETP.GT.U32.AND P0, PT, R0, 0x1f, PT ;  /* 0x0000001f0000780c */ /* 0x000fe20003f04070 */
[----:B------:R-:W-:-:S12]  /*0800*/  BSSY.RECONVERGENT B0, `(.L_x_1) ;  /* 0x000001a000007945 */ /* 0x000fd80003800200 */
[----:B------:R-:W-:Y:S05]  /*0810*/  @P0 BRA `(.L_x_2) ;  /* 0x0000000000600947 */ /* 0x000fea0003800000 */
[----:B------:R-:W0:Y:S01]  /*0820*/  LDC.64 R10, c[0x0][0x388] ;  /* 0x0000e200ff0a7b82 */ /* 0x000e220000000a00 */
[----:B------:R-:W-:-:S05]  /*0830*/  LEA R5, R3, R0, 0x5 ;  /* 0x0000000003057211 */ /* 0x000fca00078e28ff */
[----:B------:R-:W-:-:S04]  /*0840*/  IMAD R5, R5, 0xc, RZ ;  /* 0x0000000c05057824 */ /* 0x000fc800078e02ff */
[----:B0-----:R-:W-:-:S05]  /*0850*/  IMAD.WIDE.U32 R10, R5, 0x4, R10 ;  /* 0x00000004050a7825 */ /* 0x001fca00078e000a */
[----:B------:R-:W2:Y:S04]  /*0860*/  LDG.E.CONSTANT R16, desc[UR6][R10.64] ;  /* 0x000000060a107981 */ /* 0x000ea8000c1e9900 */
[----:B------:R-:W2:Y:S04]  /*0870*/  LDG.E.CONSTANT R17, desc[UR6][R10.64+0x4] ;  /* 0x000004060a117981 */ /* 0x000ea8000c1e9900 */
[----:B------:R-:W2:Y:S04]  /*0880*/  LDG.E.CONSTANT R18, desc[UR6][R10.64+0x8] ;  /* 0x000008060a127981 */ /* 0x000ea8000c1e9900 */
[----:B------:R-:W2:Y:S04]  /*0890*/  LDG.E.CONSTANT R19, desc[UR6][R10.64+0xc] ;  /* 0x00000c060a137981 */ /* 0x000ea8000c1e9900 */
[----:B------:R-:W3:Y:S04]  /*08a0*/  LDG.E.CONSTANT R12, desc[UR6][R10.64+0x10] ;  /* 0x000010060a0c7981 */ /* 0x000ee8000c1e9900 */
[----:B------:R-:W3:Y:S04]  /*08b0*/  LDG.E.CONSTANT R13, desc[UR6][R10.64+0x14] ;  /* 0x000014060a0d7981 */ /* 0x000ee8000c1e9900 */
[----:B------:R-:W3:Y:S04]  /*08c0*/  LDG.E.CONSTANT R14, desc[UR6][R10.64+0x18] ;  /* 0x000018060a0e7981 */ /* 0x000ee8000c1e9900 */
[----:B------:R-:W3:Y:S04]  /*08d0*/  LDG.E.CONSTANT R15, desc[UR6][R10.64+0x1c] ;  /* 0x00001c060a0f7981 */ /* 0x000ee8000c1e9900 */
[----:B------:R-:W4:Y:S04]  /*08e0*/  LDG.E.CONSTANT R4, desc[UR6][R10.64+0x20] ;  /* 0x000020060a047981 */ /* 0x000f28000c1e9900 */
[----:B------:R-:W4:Y:S04]  /*08f0*/  LDG.E.CONSTANT R5, desc[UR6][R10.64+0x24] ;  /* 0x000024060a057981 */ /* 0x000f28000c1e9900 */
[----:B------:R-:W4:Y:S04]  /*0900*/  LDG.E.CONSTANT R6, desc[UR6][R10.64+0x28] ;  /* 0x000028060a067981 */ /* 0x000f28000c1e9900 */
[----:B------:R-:W4:Y:S01]  /*0910*/  LDG.E.CONSTANT R7, desc[UR6][R10.64+0x2c] ;  /* 0x00002c060a077981 */ /* 0x000f22000c1e9900 */
[----:B------:R-:W-:Y:S01]  /*0920*/  MOV R8, 0x400 ;  /* 0x0000040000087802 */ /* 0x000fe20000000f00 */
[----:B------:R-:W0:Y:S03]  /*0930*/  S2R R21, SR_CgaCtaId ;  /* 0x0000000000157919 */ /* 0x000e260000008800 */
[----:B------:R-:W-:-:S04]  /*0940*/  IADD3 R8, PT, PT, R8, 0x8340, RZ ;  /* 0x0000834008087810 */ /* 0x000fc80007ffe0ff */
[----:B0-----:R-:W-:-:S05]  /*0950*/  LEA R21, R21, R8, 0x18 ;  /* 0x0000000815157211 */ /* 0x001fca00078ec0ff */
[----:B------:R-:W-:-:S05]  /*0960*/  IMAD R21, R0, 0x30, R21 ;  /* 0x0000003000157824 */ /* 0x000fca00078e0215 */
[----:B--2---:R0:W-:Y:S04]  /*0970*/  STS.128 [R21], R16 ;  /* 0x0000001015007388 */ /* 0x0041e80000000c00 */
[----:B---3--:R0:W-:Y:S04]  /*0980*/  STS.128 [R21+0x10], R12 ;  /* 0x0000100c15007388 */ /* 0x0081e80000000c00 */
[----:B----4-:R0:W-:Y:S02]  /*0990*/  STS.128 [R21+0x20], R4 ;  /* 0x0000200415007388 */ /* 0x0101e40000000c00 */
.L_x_2:
[----:B------:R-:W-:Y:S05]  /*09a0*/  BSYNC.RECONVERGENT B0 ;  /* 0x0000000000007941 */ /* 0x000fea0003800200 */
.L_x_1:
[----:B------:R-:W-:Y:S01]  /*09b0*/  BAR.SYNC.DEFER_BLOCKING 0x0 ;  /* 0x0000000000007b1d */ /* 0x000fe20000010000 */
[----:B0-----:R-:W-:Y:S01]  /*09c0*/  HFMA2 R6, -RZ, RZ, 0, 0 ;  /* 0x00000000ff067431 */ /* 0x001fe200000001ff */
[----:B------:R-:W-:-:S11]  /*09d0*/  UPLOP3.LUT UP0, UPT, UPT, UPT, UPT, 0x80, 0x8 ;  /* 0x000000000008789c */ /* 0x000fd60003f0f070 */
.L_x_4:
[----:B------:R-:W0:Y:S01]  /*09e0*/  S2R R0, SR_TID.X ;  /* 0x0000000000007919 */ /* 0x000e220000002100 */
[----:B-1----:R-:W1:Y:S01]  /*09f0*/  S2UR UR8, SR_CgaCtaId ;  /* 0x00000000000879c3 */ /* 0x002e620000008800 */
[----:B------:R-:W-:Y:S01]  /*0a00*/  UMOV UR5, 0x400 ;  /* 0x0000040000057882 */ /* 0x000fe20000000000 */
[----:B------:R-:W-:Y:S01]  /*0a10*/  MOV R7, RZ ;  /* 0x000000ff00077202 */ /* 0x000fe20000000f00 */
[----:B------:R-:W-:Y:S02]  /*0a20*/  UIADD3 UR4, UPT, UPT, UR5, 0x8340, URZ ;  /* 0x0000834005047890 */ /* 0x000fe4000fffe0ff */
[----:B------:R-:W-:Y:S02]  /*0a30*/  UPLOP3.LUT UP1, UPT, UPT, UPT, UP0, 0x80, 0x8 ;  /* 0x000000000008789c */ /* 0x000fe40003f2f000 */
[----:B-1----:R-:W-:Y:S01]  /*0a40*/  ULEA UR4, UR8, UR4, 0x18 ;  /* 0x0000000408047291 */ /* 0x002fe2000f8ec0ff */
[----:B0-----:R-:W-:Y:S02]  /*0a50*/  SHF.L.U32 R4, R0, 0x3, RZ ;  /* 0x0000000300047819 */ /* 0x001fe400000006ff */
[----:B------:R-:W-:-:S02]  /*0a60*/  SHF.R.U32.HI R5, RZ, 0x3, R0 ;  /* 0x00000003ff057819 */ /* 0x000fc40000011600 */
[----:B------:R-:W-:-:S05]  /*0a70*/  LOP3.LUT R4, R4, 0x38, RZ, 0xc0, !PT ;  /* 0x0000003804047812 */ /* 0x000fca00078ec0ff */
[----:B------:R-:W-:Y:S02]  /*0a80*/  IMAD R8, R6, 0x300, R4 ;  /* 0x0000030006087824 */ /* 0x000fe400078e0204 */
[----:B------:R-:W-:-:S03]  /*0a90*/  IMAD R6, R5, 0xe, R6 ;  /* 0x0000000e05067824 */ /* 0x000fc600078e0206 */
[----:B------:R0:W1:Y:S04]  /*0aa0*/  LDS.64 R10, [R8+UR4] ;  /* 0x00000004080a7984 */ /* 0x0000680008000a00 */
[----:B------:R0:W2:Y:S04]  /*0ab0*/  LDS.64 R12, [R8+UR4+0x2c0] ;  /* 0x0002c004080c7984 */ /* 0x0000a80008000a00 */
[----:B------:R0:W3:Y:S04]  /*0ac0*/  LDS.64 R14, [R8+UR4+0x40] ;  /* 0x00004004080e7984 */ /* 0x0000e80008000a00 */
[----:B------:R0:W4:Y:S04]  /*0ad0*/  LDS.64 R16, [R8+UR4+0xc0] ;  /* 0x0000c00408107984 */ /* 0x0001280008000a00 */
[----:B------:R0:W0:Y:S04]  /*0ae0*/  LDS.64 R18, [R8+UR4+0x80] ;  /* 0x0000800408127984 */ /* 0x0000280008000a00 */
[----:B------:R0:W0:Y:S04]  /*0af0*/  LDS.64 R20, [R8+UR4+0x140] ;  /* 0x0001400408147984 */ /* 0x0000280008000a00 */
[----:B------:R0:W0:Y:S04]  /*0b00*/  LDS.64 R22, [R8+UR4+0x100] ;  /* 0x0001000408167984 */ /* 0x0000280008000a00 */
[----:B------:R0:W0:Y:S04]  /*0b10*/  LDS.64 R24, [R8+UR4+0x1c0] ;  /* 0x0001c00408187984 */ /* 0x0000280008000a00 */
[----:B------:R0:W0:Y:S04]  /*0b20*/  LDS.64 R26, [R8+UR4+0x180] ;  /* 0x00018004081a7984 */ /* 0x0000280008000a00 */
[----:B------:R0:W0:Y:S04]  /*0b30*/  LDS.64 R28, [R8+UR4+0x240] ;  /* 0x00024004081c7984 */ /* 0x0000280008000a00 */
[----:B------:R0:W0:Y:S04]  /*0b40*/  LDS.64 R30, [R8+UR4+0x200] ;  /* 0x00020004081e7984 */ /* 0x0000280008000a00 */
[----:B-12---:R0:W0:Y:S02]  /*0b50*/  LDS.64 R32, [R8+UR4+0x280] ;  /* 0x0002800408207984 */ /* 0x0060240008000a00 */
.L_x_3:
[----:B------:R-:W-:-:S05]  /*0b60*/  IMAD R35, R7, 0xe, RZ ;  /* 0x0000000e07237824 */ /* 0x000fca00078e02ff */
[----:B01----:R-:W-:-:S05]  /*0b70*/  LEA R8, R35, R52, 0x2 ;  /* 0x0000003423087211 */ /* 0x003fca00078e10ff */
[----:B------:R-:W2:Y:S04]  /*0b80*/  LDL.64 R34, [R8] ;  /* 0x0000000008227983 */ /* 0x000ea80000100a00 */
[----:B------:R-:W3:Y:S04]  /*0b90*/  LDL.64 R44, [R8+0xe0] ;  /* 0x0000e000082c7983 */ /* 0x000ee80000100a00 */
[----:B------:R-:W5:Y:S04]  /*0ba0*/  LDL.64 R42, [R8+0x8] ;  /* 0x00000800082a7983 */ /* 0x000f680000100a00 */
[----:B------:R-:W5:Y:S01]  /*0bb0*/  LDL.64 R40, [R8+0xe8] ;  /* 0x0000e80008287983 */ /* 0x000f620000100a00 */
[----:B------:R-:W-:Y:S01]  /*0bc0*/  IMAD R53, R7, 0x15e, R6 ;  /* 0x0000015e07357824 */ /* 0x000fe200078e0206 */
[----:B------:R-:W-:-:S03]  /*0bd0*/  ULEA UR4, UR8, UR5, 0x18 ;  /* 0x0000000508047291 */ /* 0x000fc6000f8ec0ff */
[----:B------:R-:W-:-:S05]  /*0be0*/  IMAD R53, R53, 0x6, RZ ;  /* 0x0000000635357824 */ /* 0x000fca00078e02ff */
[----:B------:R-:W-:-:S05]  /*0bf0*/  LEA R53, R53, UR4, 0x2 ;  /* 0x0000000435357c11 */ /* 0x000fca000f8e10ff */
[----:B------:R-:W2:Y:S04]  /*0c00*/  LDS.64 R36, [R53] ;  /* 0x0000000035247984 */ /* 0x000ea80000000a00 */
[----:B------:R-:W0:Y:S01]  /*0c10*/  LDS.64 R38, [R53+0x8] ;  /* 0x0000080035267984 */ /* 0x000e220000000a00 */
[-C--:B--2---:R-:W-:Y:S01]  /*0c20*/  FFMA R47, R10, R36.reuse, R34 ;  /* 0x000000240a2f7223 */ /* 0x084fe20000000022 */
[-C--:B------:R-:W-:Y:S02]  /*0c30*/  FFMA R46, R11, R36.reuse, R35 ;  /* 0x000000240b2e7223 */ /* 0x080fe40000000023 */
[----:B------:R-:W1:Y:S01]  /*0c40*/  LDS.64 R34, [R53+0x10] ;  /* 0x0000100035227984 */ /* 0x000e620000000a00 */
[-C--:B------:R-:W-:Y:S01]  /*0c50*/  FFMA R47, R18, R37.reuse, R47 ;  /* 0x00000025122f7223 */ /* 0x080fe2000000002f */
[-C--:B------:R-:W-:Y:S01]  /*0c60*/  FFMA R46, R19, R37.reuse, R46 ;  /* 0x00000025132e7223 */ /* 0x080fe2000000002e */
[-C--:B---3--:R-:W-:Y:S01]  /*0c70*/  FFMA R49, R14, R36.reuse, R44 ;  /* 0x000000240e317223 */ /* 0x088fe2000000002c */
[----:B------:R-:W-:Y:S01]  /*0c80*/  FFMA R36, R15, R36, R45 ;  /* 0x000000240f247223 */ /* 0x000fe2000000002d */
[-C--:B0-----:R-:W-:Y:S01]  /*0c90*/  FFMA R47, R22, R38.reuse, R47 ;  /* 0x00000026162f7223 */ /* 0x081fe2000000002f */
[-C--:B------:R-:W-:Y:S01]  /*0ca0*/  FFMA R46, R23, R38.reuse, R46 ;  /* 0x00000026172e7223 */ /* 0x080fe2000000002e */
[-C--:B----4-:R-:W-:Y:S01]  /*0cb0*/  FFMA R49, R16, R37.reuse, R49 ;  /* 0x0000002510317223 */ /* 0x090fe20000000031 */
[----:B------:R-:W-:Y:S01]  /*0cc0*/  FFMA R36, R17, R37, R36 ;  /* 0x0000002511247223 */ /* 0x000fe20000000024 */
[-C--:B------:R-:W-:Y:S01]  /*0cd0*/  FFMA R47, R26, R39.reuse, R47 ;  /* 0x000000271a2f7223 */ /* 0x080fe2000000002f */
[----:B------:R-:W-:Y:S01]  /*0ce0*/  FFMA R46, R27, R39, R46 ;  /* 0x000000271b2e7223 */ /* 0x000fe2000000002e */
[-C--:B------:R-:W-:Y:S01]  /*0cf0*/  FFMA R49, R20, R38.reuse, R49 ;  /* 0x0000002614317223 */ /* 0x080fe20000000031 */
[----:B------:R-:W-:-:S02]  /*0d00*/  FFMA R38, R21, R38, R36 ;  /* 0x0000002615267223 */ /* 0x000fc40000000024 */
[----:B------:R-:W2:Y:S01]  /*0d10*/  LDL.64 R36, [R8+0xf0] ;  /* 0x0000f00008247983 */ /* 0x000ea20000100a00 */
[-C--:B-1----:R-:W-:Y:S01]  /*0d20*/  FFMA R47, R30, R34.reuse, R47 ;  /* 0x000000221e2f7223 */ /* 0x082fe2000000002f */
[----:B------:R-:W-:-:S03]  /*0d30*/  FFMA R44, R31, R34, R46 ;  /* 0x000000221f2c7223 */ /* 0x000fc6000000002e */
[-C--:B------:R-:W-:Y:S01]  /*0d40*/  FFMA R46, R32, R35.reuse, R47 ;  /* 0x00000023202e7223 */ /* 0x080fe2000000002f */
[----:B------:R-:W-:Y:S02]  /*0d50*/  FFMA R47, R33, R35, R44 ;  /* 0x00000023212f7223 */ /* 0x000fe4000000002c */
[----:B------:R-:W3:Y:S01]  /*0d60*/  LDL.64 R44, [R8+0x10] ;  /* 0x00001000082c7983 */ /* 0x000ee20000100a00 */
[-C--:B------:R-:W-:Y:S01]  /*0d70*/  FFMA R49, R24, R39.reuse, R49 ;  /* 0x0000002718317223 */ /* 0x080fe20000000031 */
[----:B------:R-:W-:Y:S02]  /*0d80*/  FFMA R38, R25, R39, R38 ;  /* 0x0000002719267223 */ /* 0x000fe40000000026 */
[----:B------:R-:W-:Y:S01]  /*0d90*/  STL.64 [R8], R46 ;  /* 0x0000002e08007387 */ /* 0x000fe20000100a00 */
[-C--:B------:R-:W-:Y:S01]  /*0da0*/  FFMA R49, R28, R34.reuse, R49 ;  /* 0x000000221c317223 */ /* 0x080fe20000000031 */
[----:B------:R-:W-:Y:S02]  /*0db0*/  FFMA R34, R29, R34, R38 ;  /* 0x000000221d227223 */ /* 0x000fe40000000026 */
[----:B------:R-:W5:Y:S01]  /*0dc0*/  LDS.64 R38, [R53+0x30] ;  /* 0x0000300035267984 */ /* 0x000f620000000a00 */
[-C--:B------:R-:W-:Y:S01]  /*0dd0*/  FFMA R48, R12, R35.reuse, R49 ;  /* 0x000000230c307223 */ /* 0x080fe20000000031 */
[----:B------:R-:W-:-:S02]  /*0de0*/  FFMA R49, R13, R35, R34 ;  /* 0x000000230d317223 */ /* 0x000fc40000000022 */
[----:B------:R-:W0:Y:S01]  /*0df0*/  LDS.64 R34, [R53+0x38] ;  /* 0x0000380035227984 */ /* 0x000e220000000a00 */
[-C--:B-----5:R-:W-:Y:S01]  /*0e00*/  FFMA R47, R10, R38.reuse, R42 ;  /* 0x000000260a2f7223 */ /* 0x0a0fe2000000002a */
[-C--:B------:R-:W-:Y:S01]  /*0e10*/  FFMA R42, R11, R38.reuse, R43 ;  /* 0x000000260b2a7223 */ /* 0x080fe2000000002b */
[-C--:B------:R-:W-:Y:S01]  /*0e20*/  FFMA R43, R14, R38.reuse, R40 ;  /* 0x000000260e2b7223 */ /* 0x080fe20000000028 */
[----:B------:R-:W-:Y:S02]  /*0e30*/  FFMA R38, R15, R38, R41 ;  /* 0x000000260f267223 */ /* 0x000fe40000000029 */
[----:B------:R-:W1:Y:S01]  /*0e40*/  LDS.64 R40, [R53+0x40] ;  /* 0x0000400035287984 */ /* 0x000e620000000a00 */
[-C--:B------:R-:W-:Y:S01]  /*0e50*/  FFMA R47, R18, R39.reuse, R47 ;  /* 0x00000027122f7223 */ /* 0x080fe2000000002f */
[----:B------:R-:W-:-:S03]  /*0e60*/  FFMA R42, R19, R39, R42 ;  /* 0x00000027132a7223 */ /* 0x000fc6000000002a */
[-C--:B0-----:R-:W-:Y:S01]  /*0e70*/  FFMA R47, R22, R34.reuse, R47 ;  /* 0x00000022162f7223 */ /* 0x081fe2000000002f */
[----:B------:R-:W-:-:S03]  /*0e80*/  FFMA R42, R23, R34, R42 ;  /* 0x00000022172a7223 */ /* 0x000fc6000000002a */
[-C--:B------:R-:W-:Y:S01]  /*0e90*/  FFMA R47, R26, R35.reuse, R47 ;  /* 0x000000231a2f7223 */ /* 0x080fe2000000002f */
[----:B------:R-:W-:Y:S01]  /*0ea0*/  FFMA R42, R27, R35, R42 ;  /* 0x000000231b2a7223 */ /* 0x000fe2000000002a */
[-C--:B------:R-:W-:Y:S01]  /*0eb0*/  FFMA R43, R16, R39.reuse, R43 ;  /* 0x00000027102b7223 */ /* 0x080fe2000000002b */
[----:B------:R-:W-:Y:S01]  /*0ec0*/  FFMA R38, R17, R39, R38 ;  /* 0x0000002711267223 */ /* 0x000fe20000000026 */
[----:B------:R0:W-:Y:S02]  /*0ed0*/  STL.64 [R8+0xe0], R48 ;  /* 0x0000e03008007387 */ /* 0x0001e40000100a00 */
[-C--:B0-----:R-:W-:Y:S01]  /*0ee0*/  FFMA R49, R20, R34.reuse, R43 ;  /* 0x0000002214317223 */ /* 0x081fe2000000002b */
[----:B------:R-:W-:Y:S02]  /*0ef0*/  FFMA R34, R21, R34, R38 ;  /* 0x0000002215227223 */ /* 0x000fe40000000026 */
[----:B------:R-:W4:Y:S01]  /*0f00*/  LDL.64 R38, [R8+0xf8] ;  /* 0x0000f80008267983 */ /* 0x000f220000100a00 */
[-C--:B-1----:R-:W-:Y:S01]  /*0f10*/  FFMA R47, R30, R40.reuse, R47 ;  /* 0x000000281e2f7223 */ /* 0x082fe2000000002f */
[----:B------:R-:W-:-:S03]  /*0f20*/  FFMA R42, R31, R40, R42 ;  /* 0x000000281f2a7223 */ /* 0x000fc6000000002a */
[-C--:B------:R-:W-:Y:S01]  /*0f30*/  FFMA R46, R32, R41.reuse, R47 ;  /* 0x00000029202e7223 */ /* 0x080fe2000000002f */
[----:B------:R-:W-:Y:S02]  /*0f40*/  FFMA R47, R33, R41, R42 ;  /* 0x00000029212f7223 */ /* 0x000fe4000000002a */
[----:B------:R-:W5:Y:S01]  /*0f50*/  LDL.64 R42, [R8+0x18] ;  /* 0x00001800082a7983 */ /* 0x000f620000100a00 */
[-C--:B------:R-:W-:Y:S01]  /*0f60*/  FFMA R49, R24, R35.reuse, R49 ;  /* 0x0000002318317223 */ /* 0x080fe20000000031 */
[----:B------:R-:W-:-:S03]  /*0f70*/  FFMA R34, R25, R35, R34 ;  /* 0x0000002319227223 */ /* 0x000fc60000000022 */
[-C--:B------:R-:W-:Y:S01]  /*0f80*/  FFMA R49, R28, R40.reuse, R49 ;  /* 0x000000281c317223 */ /* 0x080fe20000000031 */
[----:B------:R-:W-:Y:S02]  /*0f90*/  FFMA R40, R29, R40, R34 ;  /* 0x000000281d287223 */ /* 0x000fe40000000022 */
[----:B------:R-:W2:Y:S01]  /*0fa0*/  LDS.64 R34, [R53+0x60] ;  /* 0x0000600035227984 */ /* 0x000ea20000000a00 */
[-C--:B------:R-:W-:Y:S01]  /*0fb0*/  FFMA R48, R12, R41.reuse, R49 ;  /* 0x000000290c307223 */ /* 0x080fe20000000031 */
[----:B------:R-:W-:Y:S02]  /*0fc0*/  FFMA R49, R13, R41, R40 ;  /* 0x000000290d317223 */ /* 0x000fe40000000028 */
[----:B------:R-:W0:Y:S04]  /*0fd0*/  LDS.64 R40, [R53+0x68] ;  /* 0x0000680035287984 */ /* 0x000e280000000a00 */
[----:B------:R3:W-:Y:S01]  /*0fe0*/  STL.64 [R8+0x8], R46 ;  /* 0x0000082e08007387 */ /* 0x0007e20000100a00 */
[----:B--2---:R-:W-:-:S04]  /*0ff0*/  FFMA R55, R14, R34, R36 ;  /* 0x000000220e377223 */ /* 0x004fc80000000024 */
[----:B------:R-:W-:-:S04]  /*1000*/  FFMA R55, R16, R35, R55 ;  /* 0x0000002310377223 */ /* 0x000fc80000000037 */
[----:B0-----:R-:W-:Y:S01]  /*1010*/  FFMA R55, R20, R40, R55 ;  /* 0x0000002814377223 */ /* 0x001fe20000000037 */
[-C--:B---3--:R-:W-:Y:S01]  /*1020*/  FFMA R47, R10, R34.reuse, R44 ;  /* 0x000000220a2f7223 */ /* 0x088fe2000000002c */
[-C--:B------:R-:W-:Y:S01]  /*1030*/  FFMA R46, R11, R34.reuse, R45 ;  /* 0x000000220b2e7223 */ /* 0x080fe2000000002d */
[----:B------:R-:W-:Y:S01]  /*1040*/  FFMA R34, R15, R34, R37 ;  /* 0x000000220f227223 */ /* 0x000fe20000000025 */
[----:B------:R-:W0:Y:S01]  /*1050*/  LDS.64 R44, [R53+0x70] ;  /* 0x00007000352c7984 */ /* 0x000e220000000a00 */
[-C--:B------:R-:W-:Y:S01]  /*1060*/  FFMA R47, R18, R35.reuse, R47 ;  /* 0x00000023122f7223 */ /* 0x080fe2000000002f */
[-C--:B------:R-:W-:Y:S01]  /*1070*/  FFMA R46, R19, R35.reuse, R46 ;  /* 0x00000023132e7223 */ /* 0x080fe2000000002e */
[----:B------:R-:W-:Y:S02]  /*1080*/  FFMA R34, R17, R35, R34 ;  /* 0x0000002311227223 */ /* 0x000fe40000000022 */
[-C--:B------:R-:W-:Y:S01]  /*1090*/  FFMA R47, R22, R40.reuse, R47 ;  /* 0x00000028162f7223 */ /* 0x080fe2000000002f */
[-C--:B------:R-:W-:Y:S01]  /*10a0*/  FFMA R46, R23, R40.reuse, R46 ;  /* 0x00000028172e7223 */ /* 0x080fe2000000002e */
[----:B------:R-:W-:-:S02]  /*10b0*/  FFMA R40, R21, R40, R34 ;  /* 0x0000002815287223 */ /* 0x000fc40000000022 */
[----:B------:R-:W2:Y:S01]  /*10c0*/  LDL.64 R34, [R8+0x20] ;  /* 0x0000200008227983 */ /* 0x000ea20000100a00 */
[-C--:B------:R-:W-:Y:S01]  /*10d0*/  FFMA R47, R26, R41.reuse, R47 ;  /* 0x000000291a2f7223 */ /* 0x080fe2000000002f */
[----:B------:R-:W-:-:S03]  /*10e0*/  FFMA R46, R27, R41, R46 ;  /* 0x000000291b2e7223 */ /* 0x000fc6000000002e */
[-C--:B0-----:R-:W-:Y:S01]  /*10f0*/  FFMA R47, R30, R44.reuse, R47 ;  /* 0x0000002c1e2f7223 */ /* 0x081fe2000000002f */
[----:B------:R-:W-:-:S03]  /*1100*/  FFMA R36, R31, R44, R46 ;  /* 0x0000002c1f247223 */ /* 0x000fc6000000002e */
[-C--:B------:R-:W-:Y:S01]  /*1110*/  FFMA R46, R32, R45.reuse, R47 ;  /* 0x0000002d202e7223 */ /* 0x080fe2000000002f */
[----:B------:R-:W-:Y:S02]  /*1120*/  FFMA R47, R33, R45, R36 ;  /* 0x0000002d212f7223 */ /* 0x000fe40000000024 */
[----:B------:R-:W3:Y:S01]  /*1130*/  LDL.64 R36, [R8+0x100] ;  /* 0x0001000008247983 */ /* 0x000ee20000100a00 */
[-C--:B------:R-:W-:Y:S01]  /*1140*/  FFMA R55, R24, R41.reuse, R55 ;  /* 0x0000002918377223 */ /* 0x080fe20000000037 */
[----:B------:R-:W-:-:S03]  /*1150*/  FFMA R40, R25, R41, R40 ;  /* 0x0000002919287223 */ /* 0x000fc60000000028 */
[-C--:B------:R-:W-:Y:S01]  /*1160*/  FFMA R55, R28, R44.reuse, R55 ;  /* 0x0000002c1c377223 */ /* 0x080fe20000000037 */
[----:B------:R-:W-:Y:S02]  /*1170*/  FFMA R44, R29, R44, R40 ;  /* 0x0000002c1d2c7223 */ /* 0x000fe40000000028 */
[----:B------:R-:W5:Y:S04]  /*1180*/  LDS.64 R40, [R53+0x90] ;  /* 0x0000900035287984 */ /* 0x000f680000000a00 */
[----:B------:R0:W-:Y:S02]  /*1190*/  STL.64 [R8+0xe8], R48 ;  /* 0x0000e83008007387 */ /* 0x0001e40000100a00 */
[-C--:B0-----:R-:W-:Y:S01]  /*11a0*/  FFMA R48, R12, R45.reuse, R55 ;  /* 0x0000002d0c307223 */ /* 0x081fe20000000037 */
[----:B------:R-:W-:-:S02]  /*11b0*/  FFMA R49, R13, R45, R44 ;  /* 0x0000002d0d317223 */ /* 0x000fc4000000002c */
[----:B------:R-:W0:Y:S04]  /*11c0*/  LDS.64 R44, [R53+0x98] ;  /* 0x00009800352c7984 */ /* 0x000e280000000a00 */
[----:B------:R5:W-:Y:S04]  /*11d0*/  STL.64 [R8+0x10], R46 ;  /* 0x0000102e08007387 */ /* 0x000be80000100a00 */
[----:B------:R1:W-:Y:S01]  /*11e0*/  STL.64 [R8+0xf0], R48 ;  /* 0x0000f03008007387 */ /* 0x0003e20000100a00 */
[-C--:B-----5:R-:W-:Y:S01]  /*11f0*/  FFMA R47, R10, R40.reuse, R42 ;  /* 0x000000280a2f7223 */ /* 0x0a0fe2000000002a */
[-C--:B------:R-:W-:Y:S01]  /*1200*/  FFMA R42, R11, R40.reuse, R43 ;  /* 0x000000280b2a7223 */ /* 0x080fe2000000002b */
[-C--:B----4-:R-:W-:Y:S01]  /*1210*/  FFMA R43, R14, R40.reuse, R38 ;  /* 0x000000280e2b7223 */ /* 0x090fe20000000026 */
[----:B------:R-:W-:-:S02]  /*1220*/  FFMA R40, R15, R40, R39 ;  /* 0x000000280f287223 */ /* 0x000fc40000000027 */
[----:B------:R-:W4:Y:S01]  /*1230*/  LDS.64 R38, [R53+0xa0] ;  /* 0x0000a00035267984 */ /* 0x000f220000000a00 */
[-C--:B------:R-:W-:Y:S01]  /*1240*/  FFMA R47, R18, R41.reuse, R47 ;  /* 0x00000029122f7223 */ /* 0x080fe2000000002f */
[-C--:B------:R-:W-:Y:S01]  /*1250*/  FFMA R42, R19, R41.reuse, R42 ;  /* 0x00000029132a7223 */ /* 0x080fe2000000002a */
[-C--:B------:R-:W-:Y:S01]  /*1260*/  FFMA R43, R16, R41.reuse, R43 ;  /* 0x00000029102b7223 */ /* 0x080fe2000000002b */
[----:B------:R-:W-:Y:S01]  /*1270*/  FFMA R40, R17, R41, R40 ;  /* 0x0000002911287223 */ /* 0x000fe20000000028 */
[-C--:B0-----:R-:W-:Y:S01]  /*1280*/  FFMA R47, R22, R44.reuse, R47 ;  /* 0x0000002c162f7223 */ /* 0x081fe2000000002f */
[-C--:B------:R-:W-:Y:S01]  /*1290*/  FFMA R42, R23, R44.reuse, R42 ;  /* 0x0000002c172a7223 */ /* 0x080fe2000000002a */
[-C--:B-1----:R-:W-:Y:S01]  /*12a0*/  FFMA R49, R20, R44.reuse, R43 ;  /* 0x0000002c14317223 */ /* 0x082fe2000000002b */
[----:B------:R-:W-:Y:S02]  /*12b0*/  FFMA R44, R21, R44, R40 ;  /* 0x0000002c152c7223 */ /* 0x000fe40000000028 */
[----:B------:R-:W5:Y:S01]  /*12c0*/  LDL.64 R40, [R8+0x28] ;  /* 0x0000280008287983 */ /* 0x000f620000100a00 */
[-C--:B------:R-:W-:Y:S01]  /*12d0*/  FFMA R47, R26, R45.reuse, R47 ;  /* 0x0000002d1a2f7223 */ /* 0x080fe2000000002f */
[-C--:B------:R-:W-:Y:S01]  /*12e0*/  FFMA R42, R27, R45.reuse, R42 ;  /* 0x0000002d1b2a7223 */ /* 0x080fe2000000002a */
[-C--:B------:R-:W-:Y:S01]  /*12f0*/  FFMA R49, R24, R45.reuse, R49 ;  /* 0x0000002d18317223 */ /* 0x080fe20000000031 */
[----:B------:R-:W-:Y:S01]  /*1300*/  FFMA R44, R25, R45, R44 ;  /* 0x0000002d192c7223 */ /* 0x000fe2000000002c */
[-C--:B----4-:R-:W-:Y:S01]  /*1310*/  FFMA R47, R30, R38.reuse, R47 ;  /* 0x000000261e2f7223 */ /* 0x090fe2000000002f */
[----:B------:R-:W-:-:S03]  /*1320*/  FFMA R42, R31, R38, R42 ;  /* 0x000000261f2a7223 */ /* 0x000fc6000000002a */
[-C--:B------:R-:W-:Y:S01]  /*1330*/  FFMA R46, R32, R39.reuse, R47 ;  /* 0x00000027202e7223 */ /* 0x080fe2000000002f */
[-C--:B------:R-:W-:Y:S02]  /*1340*/  FFMA R47, R33, R39.reuse, R42 ;  /* 0x00000027212f7223 */ /* 0x080fe4000000002a */
[----:B------:R-:W4:Y:S01]  /*1350*/  LDL.64 R42, [R8+0x108] ;  /* 0x00010800082a7983 */ /* 0x000f220000100a00 */
[-C--:B------:R-:W-:Y:S01]  /*1360*/  FFMA R49, R28, R38.reuse, R49 ;  /* 0x000000261c317223 */ /* 0x080fe20000000031 */
[----:B------:R-:W-:Y:S02]  /*1370*/  FFMA R38, R29, R38, R44 ;  /* 0x000000261d267223 */ /* 0x000fe4000000002c */
[----:B------:R-:W2:Y:S01]  /*1380*/  LDS.64 R44, [R53+0xc0] ;  /* 0x0000c000352c7984 */ /* 0x000ea20000000a00 */
[-C--:B------:R-:W-:Y:S01]  /*1390*/  FFMA R48, R12, R39.reuse, R49 ;  /* 0x000000270c307223 */ /* 0x080fe20000000031 */
[----:B------:R-:W-:Y:S02]  /*13a0*/  FFMA R49, R13, R39, R38 ;  /* 0x000000270d317223 */ /* 0x000fe40000000026 */
[----:B------:R-:W0:Y:S04]  /*13b0*/  LDS.64 R38, [R53+0xc8] ;  /* 0x0000c80035267984 */ /* 0x000e280000000a00 */
[----:B------:R2:W-:Y:S02]  /*13c0*/  STL.64 [R8+0x18], R46 ;  /* 0x0000182e08007387 */ /* 0x0005e40000100a00 */
[-C--:B--2---:R-:W-:Y:S01]  /*13d0*/  FFMA R47, R10, R44.reuse, R34 ;  /* 0x0000002c0a2f7223 */ /* 0x084fe20000000022 */
[----:B------:R-:W-:-:S02]  /*13e0*/  FFMA R46, R11, R44, R35 ;  /* 0x0000002c0b2e7223 */ /* 0x000fc40000000023 */
[----:B------:R-:W1:Y:S01]  /*13f0*/  LDS.64 R34, [R53+0xd0] ;  /* 0x0000d00035227984 */ /* 0x000e620000000a00 */
[-C--:B------:R-:W-:Y:S01]  /*1400*/  FFMA R47, R18, R45.reuse, R47 ;  /* 0x0000002d122f7223 */ /* 0x080fe2000000002f */
[----:B------:R-:W-:-:S03]  /*1410*/  FFMA R46, R19, R45, R46 ;  /* 0x0000002d132e7223 */ /* 0x000fc6000000002e */
[-C--:B0-----:R-:W-:Y:S01]  /*1420*/  FFMA R47, R22, R38.reuse, R47 ;  /* 0x00000026162f7223 */ /* 0x081fe2000000002f */
[----:B------:R-:W-:-:S03]  /*1430*/  FFMA R46, R23, R38, R46 ;  /* 0x00000026172e7223 */ /* 0x000fc6000000002e */
[-C--:B------:R-:W-:Y:S01]  /*1440*/  FFMA R47, R26, R39.reuse, R47 ;  /* 0x000000271a2f7223 */ /* 0x080fe2000000002f */
[----:B------:R-:W-:Y:S01]  /*1450*/  FFMA R46, R27, R39, R46 ;  /* 0x000000271b2e7223 */ /* 0x000fe2000000002e */
[-C--:B---3--:R-:W-:Y:S01]  /*1460*/  FFMA R55, R14, R44.reuse, R36 ;  /* 0x0000002c0e377223 */ /* 0x088fe20000000024 */
[----:B------:R-:W-:Y:S01]  /*1470*/  FFMA R44, R15, R44, R37 ;  /* 0x0000002c0f2c7223 */ /* 0x000fe20000000025 */
[-C--:B-1----:R-:W-:Y:S01]  /*1480*/  FFMA R47, R30, R34.reuse, R47 ;  /* 0x000000221e2f7223 */ /* 0x082fe2000000002f */
[----:B------:R-:W-:Y:S01]  /*1490*/  FFMA R36, R31, R34, R46 ;  /* 0x000000221f247223 */ /* 0x000fe2000000002e */
[-C--:B------:R-:W-:Y:S01]  /*14a0*/  FFMA R55, R16, R45.reuse, R55 ;  /* 0x0000002d10377223 */ /* 0x080fe20000000037 */
[----:B------:R-:W-:Y:S01]  /*14b0*/  FFMA R44, R17, R45, R44 ;  /* 0x0000002d112c7223 */ /* 0x000fe2000000002c */
[-C--:B------:R-:W-:Y:S01]  /*14c0*/  FFMA R46, R32, R35.reuse, R47 ;  /* 0x00000023202e7223 */ /* 0x080fe2000000002f */
[----:B------:R-:W-:Y:S01]  /*14d0*/  FFMA R47, R33, R35, R36 ;  /* 0x00000023212f7223 */ /* 0x000fe20000000024 */
[-C--:B------:R-:W-:Y:S01]  /*14e0*/  FFMA R55, R20, R38.reuse, R55 ;  /* 0x0000002614377223 */ /* 0x080fe20000000037 */
[----:B------:R-:W2:Y:S01]  /*14f0*/  LDL.64 R36, [R8+0x30] ;  /* 0x0000300008247983 */ /* 0x000ea20000100a00 */
[----:B------:R-:W-:-:S03]  /*1500*/  FFMA R38, R21, R38, R44 ;  /* 0x0000002615267223 */ /* 0x000fc6000000002c */
[----:B------:R-:W3:Y:S01]  /*1510*/  LDL.64 R44, [R8+0x110] ;  /* 0x00011000082c7983 */ /* 0x000ee20000100a00 */
[-C--:B------:R-:W-:Y:S01]  /*1520*/  FFMA R38, R25, R39.reuse, R38 ;  /* 0x0000002719267223 */ /* 0x080fe20000000026 */
[----:B------:R-:W-:Y:S02]  /*1530*/  FFMA R55, R24, R39, R55 ;  /* 0x0000002718377223 */ /* 0x000fe40000000037 */
[----:B------:R0:W-:Y:S02]  /*1540*/  STL.64 [R8+0xf8], R48 ;  /* 0x0000f83008007387 */ /* 0x0001e40000100a00 */
[----:B0-----:R-:W-:Y:S02]  /*1550*/  FFMA R48, R29, R34, R38 ;  /* 0x000000221d307223 */ /* 0x001fe40000000026 */
[----:B------:R-:W5:Y:S04]  /*1560*/  LDS.64 R38, [R53+0xf0] ;  /* 0x0000f00035267984 */ /* 0x000f680000000a00 */
[----:B------:R5:W-:Y:S02]  /*1570*/  STL.64 [R8+0x20], R46 ;  /* 0x0000202e08007387 */ /* 0x000be40000100a00 */
[-C--:B-----5:R-:W-:Y:S01]  /*1580*/  FFMA R47, R10, R38.reuse, R40 ;  /* 0x000000260a2f7223 */ /* 0x0a0fe20000000028 */
[----:B------:R-:W-:-:S02]  /*1590*/  FFMA R46, R11, R38, R41 ;  /* 0x000000260b2e7223 */ /* 0x000fc40000000029 */
[----:B------:R-:W0:Y:S01]  /*15a0*/  LDS.64 R40, [R53+0xf8] ;  /* 0x0000f80035287984 */ /* 0x000e220000000a00 */
[-C--:B------:R-:W-:Y:S01]  /*15b0*/  FFMA R47, R18, R39.reuse, R47 ;  /* 0x00000027122f7223 */ /* 0x080fe2000000002f */
[-C--:B----4-:R-:W-:Y:S01]  /*15c0*/  FFMA R49, R14, R38.reuse, R42 ;  /* 0x000000260e317223 */ /* 0x090fe2000000002a */
[----:B------:R-:W-:Y:S01]  /*15d0*/  FFMA R38, R15, R38, R43 ;  /* 0x000000260f267223 */ /* 0x000fe2000000002b */
[-C--:B------:R-:W-:Y:S02]  /*15e0*/  FFMA R42, R19, R39.reuse, R46 ;  /* 0x00000027132a7223 */ /* 0x080fe4000000002e */
[-C--:B------:R-:W-:Y:S01]  /*15f0*/  FFMA R43, R16, R39.reuse, R49 ;  /* 0x00000027102b7223 */ /* 0x080fe20000000031 */
[----:B------:R-:W-:Y:S01]  /*1600*/  FFMA R38, R17, R39, R38 ;  /* 0x0000002711267223 */ /* 0x000fe20000000026 */
[-C--:B0-----:R-:W-:Y:S02]  /*1610*/  FFMA R47, R22, R40.reuse, R47 ;  /* 0x00000028162f7223 */ /* 0x081fe4000000002f */
[-C--:B------:R-:W-:Y:S01]  /*1620*/  FFMA R43, R20, R40.reuse, R43 ;  /* 0x00000028142b7223 */ /* 0x080fe2000000002b */
[-C--:B------:R-:W-:Y:S01]  /*1630*/  FFMA R42, R23, R40.reuse, R42 ;  /* 0x00000028172a7223 */ /* 0x080fe2000000002a */
[----:B------:R-:W-:-:S02]  /*1640*/  FFMA R40, R21, R40, R38 ;  /* 0x0000002815287223 */ /* 0x000fc40000000026 */
[----:B------:R-:W0:Y:S01]  /*1650*/  LDS.64 R38, [R53+0x100] ;  /* 0x0001000035267984 */ /* 0x000e220000000a00 */
[-C--:B------:R-:W-:Y:S01]  /*1660*/  FFMA R43, R24, R41.reuse, R43 ;  /* 0x00000029182b7223 */ /* 0x080fe2000000002b */
[-C--:B------:R-:W-:Y:S01]  /*1670*/  FFMA R42, R27, R41.reuse, R42 ;  /* 0x000000291b2a7223 */ /* 0x080fe2000000002a */
[-C--:B------:R-:W-:Y:S01]  /*1680*/  FFMA R47, R26, R41.reuse, R47 ;  /* 0x000000291a2f7223 */ /* 0x080fe2000000002f */
[----:B------:R-:W-:Y:S01]  /*1690*/  FFMA R40, R25, R41, R40 ;  /* 0x0000002919287223 */ /* 0x000fe20000000028 */
[C---:B------:R-:W-:Y:S01]  /*16a0*/  FFMA R55, R28.reuse, R34, R55 ;  /* 0x000000221c377223 */ /* 0x040fe20000000037 */
[-C--:B0-----:R-:W-:Y:S01]  /*16b0*/  FFMA R41, R28, R38.reuse, R43 ;  /* 0x000000261c297223 */ /* 0x081fe2000000002b */
[-C--:B------:R-:W-:Y:S02]  /*16c0*/  FFMA R46, R31, R38.reuse, R42 ;  /* 0x000000261f2e7223 */ /* 0x080fe4000000002a */
[----:B------:R-:W2:Y:S01]  /*16d0*/  LDS.64 R42, [R53+0x120] ;  /* 0x00012000352a7984 */ /* 0x000ea20000000a00 */
[-C--:B------:R-:W-:Y:S01]  /*16e0*/  FFMA R34, R12, R35.reuse, R55 ;  /* 0x000000230c227223 */ /* 0x080fe20000000037 */
[----:B------:R-:W-:Y:S01]  /*16f0*/  FFMA R35, R13, R35, R48 ;  /* 0x000000230d237223 */ /* 0x000fe20000000030 */
[-C--:B------:R-:W-:Y:S01]  /*1700*/  FFMA R47, R30, R38.reuse, R47 ;  /* 0x000000261e2f7223 */ /* 0x080fe2000000002f */
[----:B------:R-:W-:Y:S01]  /*1710*/  FFMA R48, R29, R38, R40 ;  /* 0x000000261d307223 */ /* 0x000fe20000000028 */
[-C--:B------:R-:W-:Y:S01]  /*1720*/  FFMA R38, R12, R39.reuse, R41 ;  /* 0x000000270c267223 */ /* 0x080fe20000000029 */
[-C--:B------:R-:W-:Y:S01]  /*1730*/  FFMA R41, R33, R39.reuse, R46 ;  /* 0x0000002721297223 */ /* 0x080fe2000000002e */
[-C--:B------:R-:W-:Y:S01]  /*1740*/  FFMA R40, R32, R39.reuse, R47 ;  /* 0x0000002720287223 */ /* 0x080fe2000000002f */
[----:B------:R-:W-:Y:S01]  /*1750*/  FFMA R39, R13, R39, R48 ;  /* 0x000000270d277223 */ /* 0x000fe20000000030 */
[----:B------:R-:W-:Y:S01]  /*1760*/  STL.64 [R8+0x100], R34 ;  /* 0x0001002208007387 */ /* 0x000fe20000100a00 */
[----:B------:R-:W-:-:S03]  /*1770*/  IADD3 R7, PT, PT, R7, 0x1, RZ ;  /* 0x0000000107077810 */ /* 0x000fc60007ffe0ff */
[----:B------:R-:W-:Y:S04]  /*1780*/  STL.64 [R8+0x28], R40 ;  /* 0x0000282808007387 */ /* 0x000fe80000100a00 */
[----:B------:R-:W-:Y:S01]  /*1790*/  STL.64 [R8+0x108], R38 ;  /* 0x0001082608007387 */ /* 0x000fe20000100a00 */
[----:B------:R-:W-:Y:S01]  /*17a0*/  ISETP.NE.AND P0, PT, R7, 0x4, PT ;  /* 0x000000040700780c */ /* 0x000fe20003f05270 */
[-C--:B--2---:R-:W-:Y:S01]  /*17b0*/  FFMA R49, R10, R42.reuse, R36 ;  /* 0x0000002a0a317223 */ /* 0x084fe20000000024 */
[-C--:B------:R-:W-:Y:S02]  /*17c0*/  FFMA R46, R11, R42.reuse, R37 ;  /* 0x0000002a0b2e7223 */ /* 0x080fe40000000025 */
[----:B------:R-:W0:Y:S01]  /*17d0*/  LDS.64 R36, [R53+0x128] ;  /* 0x0001280035247984 */ /* 0x000e220000000a00 */
[-C--:B---3--:R-:W-:Y:S01]  /*17e0*/  FFMA R47, R14, R42.reuse, R44 ;  /* 0x0000002a0e2f7223 */ /* 0x088fe2000000002c */
[----:B------:R-:W-:Y:S01]  /*17f0*/  FFMA R42, R15, R42, R45 ;  /* 0x0000002a0f2a7223 */ /* 0x000fe2000000002d */
[-C--:B------:R-:W-:Y:S01]  /*1800*/  FFMA R44, R19, R43.reuse, R46 ;  /* 0x0000002b132c7223 */ /* 0x080fe2000000002e */
[-C--:B------:R-:W-:Y:S01]  /*1810*/  FFMA R45, R18, R43.reuse, R49 ;  /* 0x0000002b122d7223 */ /* 0x080fe20000000031 */
[-C--:B------:R-:W-:Y:S01]  /*1820*/  FFMA R47, R16, R43.reuse, R47 ;  /* 0x0000002b102f7223 */ /* 0x080fe2000000002f */
[----:B------:R-:W-:-:S02]  /*1830*/  FFMA R46, R17, R43, R42 ;  /* 0x0000002b112e7223 */ /* 0x000fc4000000002a */
[----:B------:R-:W1:Y:S01]  /*1840*/  LDS.64 R42, [R53+0x130] ;  /* 0x00013000352a7984 */ /* 0x000e620000000a00 */
[-C--:B0-----:R-:W-:Y:S01]  /*1850*/  FFMA R45, R22, R36.reuse, R45 ;  /* 0x00000024162d7223 */ /* 0x081fe2000000002d */
[-C--:B------:R-:W-:Y:S01]  /*1860*/  FFMA R44, R23, R36.reuse, R44 ;  /* 0x00000024172c7223 */ /* 0x080fe2000000002c */
[-C--:B------:R-:W-:Y:S01]  /*1870*/  FFMA R47, R20, R36.reuse, R47 ;  /* 0x00000024142f7223 */ /* 0x080fe2000000002f */
[----:B------:R-:W-:Y:S01]  /*1880*/  FFMA R46, R21, R36, R46 ;  /* 0x00000024152e7223 */ /* 0x000fe2000000002e */
[-C--:B------:R-:W-:Y:S01]  /*1890*/  FFMA R45, R26, R37.reuse, R45 ;  /* 0x000000251a2d7223 */ /* 0x080fe2000000002d */
[-C--:B------:R-:W-:Y:S01]  /*18a0*/  FFMA R44, R27, R37.reuse, R44 ;  /* 0x000000251b2c7223 */ /* 0x080fe2000000002c */
[-C--:B------:R-:W-:Y:S01]  /*18b0*/  FFMA R47, R24, R37.reuse, R47 ;  /* 0x00000025182f7223 */ /* 0x080fe2000000002f */
[----:B------:R-:W-:Y:S01]  /*18c0*/  FFMA R46, R25, R37, R46 ;  /* 0x00000025192e7223 */ /* 0x000fe2000000002e */
[-C--:B-1----:R-:W-:Y:S01]  /*18d0*/  FFMA R45, R30, R42.reuse, R45 ;  /* 0x0000002a1e2d7223 */ /* 0x082fe2000000002d */
[-C--:B------:R-:W-:Y:S01]  /*18e0*/  FFMA R44, R31, R42.reuse, R44 ;  /* 0x0000002a1f2c7223 */ /* 0x080fe2000000002c */
[-C--:B------:R-:W-:Y:S01]  /*18f0*/  FFMA R47, R28, R42.reuse, R47 ;  /* 0x0000002a1c2f7223 */ /* 0x080fe2000000002f */
[----:B------:R-:W-:Y:S01]  /*1900*/  FFMA R46, R29, R42, R46 ;  /* 0x0000002a1d2e7223 */ /* 0x000fe2000000002e */
[-C--:B------:R-:W-:Y:S01]  /*1910*/  FFMA R36, R32, R43.reuse, R45 ;  /* 0x0000002b20247223 */ /* 0x080fe2000000002d */
[-C--:B------:R-:W-:Y:S01]  /*1920*/  FFMA R37, R33, R43.reuse, R44 ;  /* 0x0000002b21257223 */ /* 0x080fe2000000002c */
[-C--:B------:R-:W-:Y:S01]  /*1930*/  FFMA R42, R12, R43.reuse, R47 ;  /* 0x0000002b0c2a7223 */ /* 0x080fe2000000002f */
[----:B------:R-:W-:-:S03]  /*1940*/  FFMA R43, R13, R43, R46 ;  /* 0x0000002b0d2b7223 */ /* 0x000fc6000000002e */
[----:B------:R1:W-:Y:S04]  /*1950*/  STL.64 [R8+0x30], R36 ;  /* 0x0000302408007387 */ /* 0x0003e80000100a00 */
[----:B------:R1:W-:Y:S01]  /*1960*/  STL.64 [R8+0x110], R42 ;  /* 0x0001102a08007387 */ /* 0x0003e20000100a00 */
[----:B------:R-:W-:Y:S05]  /*1970*/  @P0 BRA `(.L_x_3) ;  /* 0xfffffff000780947 */ /* 0x000fea000383ffff */
[----:B------:R-:W-:Y:S01]  /*1980*/  HFMA2 R6, -RZ, RZ, 0, 5.9604644775390625e-08 ;  /* 0x00000001ff067431 */ /* 0x000fe200000001ff */
[----:B------:R-:W-:Y:S01]  /*1990*/  UPLOP3.LUT UP0, UPT, UPT, UPT, UPT, 0x40, 0x4 ;  /* 0x000000000004789c */ /* 0x000fe20003f0e870 */
[----:B------:R-:W-:Y:S10]  /*19a0*/  BRA.U UP1, `(.L_x_4) ;  /* 0xfffffff1010c7547 */ /* 0x000ff4000b83ffff */
[----:B------:R-:W-:-:S04]  /*19b0*/  IADD3 R3, PT, PT, R3, 0x1, RZ ;  /* 0x0000000103037810 */ /* 0x000fc80007ffe0ff */
[----:B------:R-:W-:-:S13]  /*19c0*/  ISETP.NE.AND P0, PT, R3, 0x10, PT ;  /* 0x000000100300780c */ /* 0x000fda0003f05270 */
[----:B------:R-:W-:Y:S05]  /*19d0*/  @P0 BRA `(.L_x_5) ;  /* 0xffffffe800200947 */ /* 0x000fea000383ffff */
[----:B------:R-:W0:Y:S01]  /*19e0*/  LDCU.64 UR4, c[0x0][0x398] ;  /* 0x00007300ff0477ac */ /* 0x000e220008000a00 */
[----:B------:R-:W2:Y:S01]  /*19f0*/  LDL.128 R24, [R1] ;  /* 0x0000000001187983 */ /* 0x000ea20000100c00 */
[----:B------:R-:W3:Y:S03]  /*1a00*/  LDC.64 R54, c[0x0][0x390] ;  /* 0x0000e400ff367b82 */ /* 0x000ee60000000a00 */
[----:B------:R-:W4:Y:S04]  /*1a10*/  LDL.128 R32, [R1+0x10] ;  /* 0x0000100001207983 */ /* 0x000f280000100c00 */
[----:B-1----:R-:W5:Y:S04]  /*1a20*/  LDL.128 R36, [R1+0x20] ;  /* 0x0000200001247983 */ /* 0x002f680000100c00 */
[----:B------:R-:W5:Y:S04]  /*1a30*/  LDL.128 R28, [R1+0x30] ;  /* 0x00003000011c7983 */ /* 0x000f680000100c00 */
[----:B------:R-:W5:Y:S01]  /*1a40*/  LDL.128 R20, [R1+0x40] ;  /* 0x0000400001147983 */ /* 0x000f620000100c00 */
[----:B0-----:R-:W-:-:S03]  /*1a50*/  IADD3 R40, P0, PT, R4, UR4, RZ ;  /* 0x0000000404287c10 */ /* 0x001fc6000ff1e0ff */
[----:B------:R-:W5:Y:S01]  /*1a60*/  LDL.128 R12, [R1+0x50] ;  /* 0x00005000010c7983 */ /* 0x000f620000100c00 */
[----:B------:R-:W-:-:S03]  /*1a70*/  IADD3.X R41, PT, PT, RZ, UR5, RZ, P0, !PT ;  /* 0x00000005ff297c10 */ /* 0x000fc600087fe4ff */
[----:B------:R-:W5:Y:S04]  /*1a80*/  LDL.128 R8, [R1+0x60] ;  /* 0x0000600001087983 */ /* 0x000f680000100c00 */
[----:B------:R-:W2:Y:S04]  /*1a90*/  LDG.E.CONSTANT R53, desc[UR6][R40.64] ;  /* 0x0000000628357981 */ /* 0x000ea8000c1e9900 */
[----:B------:R-:W5:Y:S01]  /*1aa0*/  LDG.E.CONSTANT R2, desc[UR6][R40.64+0x4] ;  /* 0x0000040628027981 */ /* 0x000f62000c1e9900 */
[----:B------:R-:W0:Y:S01]  /*1ab0*/  S2R R4, SR_CTAID.X ;  /* 0x0000000000047919 */ /* 0x000e220000002500 */
[----:B------:R-:W-:-:S02]  /*1ac0*/  SHF.L.U32 R0, R0, 0x1, RZ ;  /* 0x0000000100007819 */ /* 0x000fc400000006ff */
[----:B------:R-:W5:Y:S02]  /*1ad0*/  LDL.128 R16, [R1+0x70] ;  /* 0x0000700001107983 */ /* 0x000f640000100c00 */
[----:B------:R-:W-:Y:S02]  /*1ae0*/  LOP3.LUT R0, R0, 0xe, RZ, 0xc0, !PT ;  /* 0x0000000e00007812 */ /* 0x000fe400078ec0ff */
[----:B------:R-:W5:Y:S01]  /*1af0*/  LDG.E.CONSTANT R3, desc[UR6][R40.64+0x40] ;  /* 0x0000400628037981 */ /* 0x000f62000c1e9900 */
[----:B0-----:R-:W-:-:S03]  /*1b00*/  IMAD R43, R4, 0x19, R5 ;  /* 0x00000019042b7824 */ /* 0x001fc600078e0205 */
[----:B------:R-:W5:Y:S01]  /*1b10*/  LDL.128 R4, [R1+0x80] ;  /* 0x0000800001047983 */ /* 0x000f620000100c00 */
[----:B------:R-:W-:-:S03]  /*1b20*/  IMAD R43, R43, 0xe0, R0 ;  /* 0x000000e02b2b7824 */ /* 0x000fc600078e0200 */
[----:B------:R4:W5:Y:S01]  /*1b30*/  LDG.E.CONSTANT R0, desc[UR6][R40.64+0x44] ;  /* 0x0000440628007981 */ /* 0x000962000c1e9900 */
[----:B---3--:R-:W-:-:S04]  /*1b40*/  IMAD.WIDE.U32 R54, R43, 0x4, R54 ;  /* 0x000000042b367825 */ /* 0x008fc800078e0036 */
[--C-:B--2---:R-:W-:Y:S01]  /*1b50*/  FADD R42, R24, R53.reuse ;  /* 0x00000035182a7221 */ /* 0x104fe20000000000 */
[----:B------:R-:W-:Y:S01]  /*1b60*/  FADD R45, R26, R53 ;  /* 0x000000351a2d7221 */ /* 0x000fe20000000000 */
[----:B----4-:R-:W-:Y:S01]  /*1b70*/  FADD R40, R53, R32 ;  /* 0x0000002035287221 */ /* 0x010fe20000000000 */
[--C-:B-----5:R-:W-:Y:S01]  /*1b80*/  FADD R44, R25, R2.reuse ;  /* 0x00000002192c7221 */ /* 0x120fe20000000000 */
[----:B------:R-:W-:Y:S01]  /*1b90*/  FADD R46, R27, R2 ;  /* 0x000000021b2e7221 */ /* 0x000fe20000000000 */
[----:B------:R-:W-:Y:S01]  /*1ba0*/  FMNMX R43, RZ, R42, !PT ;  /* 0x0000002aff2b7209 */ /* 0x000fe20007800000 */
[----:B------:R-:W2:Y:S01]  /*1bb0*/  LDL.128 R24, [R1+0x90] ;  /* 0x0000900001187983 */ /* 0x000ea20000100c00 */
[----:B------:R-:W-:Y:S01]  /*1bc0*/  FMNMX R47, RZ, R45, !PT ;  /* 0x0000002dff2f7209 */ /* 0x000fe20007800000 */
[C---:B------:R-:W-:Y:S01]  /*1bd0*/  FADD R41, R2.reuse, R33 ;  /* 0x0000002102297221 */ /* 0x040fe20000000000 */
[C---:B------:R-:W-:Y:S01]  /*1be0*/  FADD R42, R2.reuse, R35 ;  /* 0x00000023022a7221 */ /* 0x040fe20000000000 */
[----:B------:R-:W-:Y:S01]  /*1bf0*/  FMNMX R45, RZ, R44, !PT ;  /* 0x0000002cff2d7209 */ /* 0x000fe20007800000 */
[----:B------:R-:W-:Y:S01]  /*1c00*/  STG.E desc[UR6][R54.64], R43 ;  /* 0x0000002b36007986 */ /* 0x000fe2000c101906 */
[----:B------:R-:W-:Y:S01]  /*1c10*/  FMNMX R49, RZ, R46, !PT ;  /* 0x0000002eff317209 */ /* 0x000fe20007800000 */
[C---:B------:R-:W-:Y:S01]  /*1c20*/  FADD R59, R53.reuse, R34 ;  /* 0x00000022353b7221 */ /* 0x040fe20000000000 */
[----:B------:R-:W-:Y:S01]  /*1c30*/  FMNMX R51, RZ, R40, !PT ;  /* 0x00000028ff337209 */ /* 0x000fe20007800000 */
[----:B------:R0:W-:Y:S01]  /*1c40*/  STG.E desc[UR6][R54.64+0x80], R47 ;  /* 0x0000802f36007986 */ /* 0x0001e2000c101906 */
[----:B------:R-:W-:Y:S01]  /*1c50*/  FMNMX R57, RZ, R41, !PT ;  /* 0x00000029ff397209 */ /* 0x000fe20007800000 */
[C---:B------:R-:W-:Y:S01]  /*1c60*/  FADD R36, R53.reuse, R36 ;  /* 0x0000002435247221 */ /* 0x040fe20000000000 */
[C---:B------:R-:W-:Y:S01]  /*1c70*/  FADD R37, R2.reuse, R37 ;  /* 0x0000002502257221 */ /* 0x040fe20000000000 */
[----:B------:R-:W3:Y:S01]  /*1c80*/  LDL.128 R32, [R1+0xa0] ;  /* 0x0000a00001207983 */ /* 0x000ee20000100c00 */
[----:B------:R-:W-:Y:S01]  /*1c90*/  FADD R38, R53, R38 ;  /* 0x0000002635267221 */ /* 0x000fe20000000000 */
[----:B------:R-:W-:Y:S01]  /*1ca0*/  FADD R39, R2, R39 ;  /* 0x0000002702277221 */ /* 0x000fe20000000000 */
[----:B0-----:R-:W-:-:S02]  /*1cb0*/  FMNMX R47, RZ, R42, !PT ;  /* 0x0000002aff2f7209 */ /* 0x001fc40007800000 */
[----:B------:R-:W4:Y:S01]  /*1cc0*/  LDL.128 R40, [R1+0xb0] ;  /* 0x0000b00001287983 */ /* 0x000f220000100c00 */
[----:B------:R-:W-:Y:S01]  /*1cd0*/  FMNMX R59, RZ, R59, !PT ;  /* 0x0000003bff3b7209 */ /* 0x000fe20007800000 */
[----:B------:R-:W-:Y:S02]  /*1ce0*/  FADD R44, R2, R29 ;  /* 0x0000001d022c7221 */ /* 0x000fe40000000000 */
[----:B------:R0:W-:Y:S01]  /*1cf0*/  STG.E desc[UR6][R54.64+0x4], R45 ;  /* 0x0000042d36007986 */ /* 0x0001e2000c101906 */
[----:B------:R-:W-:-:S03]  /*1d00*/  FADD R28, R53, R28 ;  /* 0x0000001c351c7221 */ /* 0x000fc60000000000 */
[----:B------:R1:W-:Y:S01]  /*1d10*/  STG.E desc[UR6][R54.64+0x84], R49 ;  /* 0x0000843136007986 */ /* 0x0003e2000c101906 */
[----:B------:R-:W-:-:S03]  /*1d20*/  FADD R30, R53, R30 ;  /* 0x0000001e351e7221 */ /* 0x000fc60000000000 */
[----:B------:R5:W-:Y:S04]  /*1d30*/  STG.E desc[UR6][R54.64+0x100], R51 ;  /* 0x0001003336007986 */ /* 0x000be8000c101906 */
[----:B------:R5:W-:Y:S01]  /*1d40*/  STG.E desc[UR6][R54.64+0x104], R57 ;  /* 0x0001043936007986 */ /* 0x000be2000c101906 */
[----:B0-----:R-:W-:Y:S02]  /*1d50*/  FMNMX R45, RZ, R36, !PT ;  /* 0x00000024ff2d7209 */ /* 0x001fe40007800000 */
[----:B-1----:R-:W-:Y:S02]  /*1d60*/  FMNMX R49, RZ, R37, !PT ;  /* 0x00000025ff317209 */ /* 0x002fe40007800000 */
[----:B-----5:R-:W-:Y:S02]  /*1d70*/  FMNMX R51, RZ, R38, !PT ;  /* 0x00000026ff337209 */ /* 0x020fe40007800000 */
[----:B------:R-:W-:-:S02]  /*1d80*/  FMNMX R57, RZ, R39, !PT ;  /* 0x00000027ff397209 */ /* 0x000fc40007800000 */
[----:B------:R-:W5:Y:S01]  /*1d90*/  LDL.128 R36, [R1+0xc0] ;  /* 0x0000c00001247983 */ /* 0x000f620000100c00 */
[----:B------:R-:W-:Y:S01]  /*1da0*/  FMNMX R29, RZ, R28, !PT ;  /* 0x0000001cff1d7209 */ /* 0x000fe20007800000 */
[C---:B------:R-:W-:Y:S02]  /*1db0*/  FADD R31, R2.reuse, R31 ;  /* 0x0000001f021f7221 */ /* 0x040fe40000000000 */
[----:B------:R0:W-:Y:S01]  /*1dc0*/  STG.E desc[UR6][R54.64+0x180], R59 ;  /* 0x0001803b36007986 */ /* 0x0001e2000c101906 */
[----:B------:R-:W-:Y:S01]  /*1dd0*/  FMNMX R61, RZ, R30, !PT ;  /* 0x0000001eff3d7209 */ /* 0x000fe20007800000 */
[C---:B------:R-:W-:Y:S02]  /*1de0*/  FADD R20, R53.reuse, R20 ;  /* 0x0000001435147221 */ /* 0x040fe40000000000 */
[----:B------:R-:W-:Y:S01]  /*1df0*/  STG.E desc[UR6][R54.64+0x184], R47 ;  /* 0x0001842f36007986 */ /* 0x000fe2000c101906 */
[----:B------:R-:W-:Y:S01]  /*1e00*/  FADD R21, R2, R21 ;  /* 0x0000001502157221 */ /* 0x000fe20000000000 */
[----:B------:R-:W-:-:S02]  /*1e10*/  FADD R22, R53, R22 ;  /* 0x0000001635167221 */ /* 0x000fc40000000000 */
[----:B------:R1:W-:Y:S01]  /*1e20*/  STG.E desc[UR6][R54.64+0x200], R45 ;  /* 0x0002002d36007986 */ /* 0x0003e2000c101906 */
[----:B------:R-:W-:Y:S01]  /*1e30*/  FADD R23, R2, R23 ;  /* 0x0000001702177221 */ /* 0x000fe20000000000 */
[----:B0-----:R-:W-:Y:S02]  /*1e40*/  FMNMX R59, RZ, R44, !PT ;  /* 0x0000002cff3b7209 */ /* 0x001fe40007800000 */
[----:B------:R0:W-:Y:S04]  /*1e50*/  STG.E desc[UR6][R54.64+0x204], R49 ;  /* 0x0002043136007986 */ /* 0x0001e8000c101906 */
[----:B-1----:R-:W5:Y:S04]  /*1e60*/  LDL.128 R44, [R1+0xd0] ;  /* 0x0000d000012c7983 */ /* 0x002f680000100c00 */
[----:B------:R1:W-:Y:S01]  /*1e70*/  STG.E desc[UR6][R54.64+0x280], R51 ;  /* 0x0002803336007986 */ /* 0x0003e2000c101906 */
[----:B0-----:R-:W-:-:S03]  /*1e80*/  FMNMX R49, RZ, R31, !PT ;  /* 0x0000001fff317209 */ /* 0x001fc60007800000 */
[----:B------:R0:W-:Y:S04]  /*1e90*/  STG.E desc[UR6][R54.64+0x284], R57 ;  /* 0x0002843936007986 */ /* 0x0001e8000c101906 */
[----:B------:R0:W-:Y:S04]  /*1ea0*/  STG.E desc[UR6][R54.64+0x300], R29 ;  /* 0x0003001d36007986 */ /* 0x0001e8000c101906 */
[----:B------:R0:W-:Y:S01]  /*1eb0*/  STG.E desc[UR6][R54.64+0x304], R59 ;  /* 0x0003043b36007986 */ /* 0x0001e2000c101906 */
[----:B-1----:R-:W-:-:S03]  /*1ec0*/  FMNMX R51, RZ, R20, !PT ;  /* 0x00000014ff337209 */ /* 0x002fc60007800000 */
[----:B------:R1:W-:Y:S01]  /*1ed0*/  STG.E desc[UR6][R54.64+0x26480], R61 ;  /* 0x0264803d36007986 */ /* 0x0003e2000c101906 */
[----:B0-----:R-:W-:-:S03]  /*1ee0*/  FMNMX R57, RZ, R21, !PT ;  /* 0x00000015ff397209 */ /* 0x001fc60007800000 */
[----:B------:R-:W5:Y:S01]  /*1ef0*/  LDL.128 R28, [R1+0xe0] ;  /* 0x0000e000011c7983 */ /* 0x000f620000100c00 */
[----:B------:R-:W-:Y:S02]  /*1f00*/  FMNMX R59, RZ, R22, !PT ;  /* 0x00000016ff3b7209 */ /* 0x000fe40007800000 */
[----:B-1----:R-:W-:Y:S02]  /*1f10*/  FMNMX R61, RZ, R23, !PT ;  /* 0x00000017ff3d7209 */ /* 0x002fe40007800000 */
[----:B------:R-:W5:Y:S01]  /*1f20*/  LDL.128 R20, [R1+0xf0] ;  /* 0x0000f00001147983 */ /* 0x000f620000100c00 */
[C---:B------:R-:W-:Y:S01]  /*1f30*/  FADD R12, R53.reuse, R12 ;  /* 0x0000000c350c7221 */ /* 0x040fe20000000000 */
[C---:B------:R-:W-:Y:S01]  /*1f40*/  FADD R13, R2.reuse, R13 ;  /* 0x0000000d020d7221 */ /* 0x040fe20000000000 */
[----:B------:R-:W-:Y:S01]  /*1f50*/  FADD R14, R53, R14 ;  /* 0x0000000e350e7221 */ /* 0x000fe20000000000 */
[----:B------:R-:W-:Y:S01]  /*1f60*/  FADD R15, R2, R15 ;  /* 0x0000000f020f7221 */ /* 0x000fe20000000000 */
[----:B------:R0:W-:Y:S04]  /*1f70*/  STG.E desc[UR6][R54.64+0x26484], R49 ;  /* 0x0264843136007986 */ /* 0x0001e8000c101906 */
[----:B------:R1:W-:Y:S01]  /*1f80*/  STG.E desc[UR6][R54.64+0x26500], R51 ;  /* 0x0265003336007986 */ /* 0x0003e2000c101906 */
[----:B------:R-:W-:-:S03]  /*1f90*/  FMNMX R48, RZ, R15, !PT ;  /* 0x0000000fff307209 */ /* 0x000fc60007800000 */
[----:B------:R1:W-:Y:S01]  /*1fa0*/  STG.E desc[UR6][R54.64+0x26504], R57 ;  /* 0x0265043936007986 */ /* 0x0003e2000c101906 */
[----:B0-----:R-:W-:Y:S02]  /*1fb0*/  FMNMX R49, RZ, R12, !PT ;  /* 0x0000000cff317209 */ /* 0x001fe40007800000 */
[----:B-1----:R-:W-:Y:S02]  /*1fc0*/  FMNMX R51, RZ, R13, !PT ;  /* 0x0000000dff337209 */ /* 0x002fe40007800000 */
[----:B------:R-:W-:Y:S02]  /*1fd0*/  FMNMX R57, RZ, R14, !PT ;  /* 0x0000000eff397209 */ /* 0x000fe40007800000 */
[----:B------:R-:W5:Y:S01]  /*1fe0*/  LDL.128 R12, [R1+0x100] ;  /* 0x00010000010c7983 */ /* 0x000f620000100c00 */
[C---:B------:R-:W-:Y:S01]  /*1ff0*/  FADD R8, R53.reuse, R8 ;  /* 0x0000000835087221 */ /* 0x040fe20000000000 */
[C---:B------:R-:W-:Y:S02]  /*2000*/  FADD R9, R2.reuse, R9 ;  /* 0x0000000902097221 */ /* 0x040fe40000000000 */
[----:B------:R0:W-:Y:S01]  /*2010*/  STG.E desc[UR6][R54.64+0x26600], R49 ;  /* 0x0266003136007986 */ /* 0x0001e2000c101906 */
[----:B------:R-:W-:Y:S01]  /*2020*/  FADD R17, R2, R17 ;  /* 0x0000001102117221 */ /* 0x000fe20000000000 */
[C---:B------:R-:W-:Y:S01]  /*2030*/  FADD R18, R53.reuse, R18 ;  /* 0x0000001235127221 */ /* 0x040fe20000000000 */
[----:B------:R-:W-:Y:S01]  /*2040*/  FADD R10, R53, R10 ;  /* 0x0000000a350a7221 */ /* 0x000fe20000000000 */
[----:B------:R1:W-:Y:S01]  /*2050*/  STG.E desc[UR6][R54.64+0x26604], R51 ;  /* 0x0266043336007986 */ /* 0x0003e2000c101906 */
[----:B------:R-:W-:-:S02]  /*2060*/  FMNMX R9, RZ, R9, !PT ;  /* 0x00000009ff097209 */ /* 0x000fc40007800000 */
[----:B0-----:R-:W-:Y:S01]  /*2070*/  FMNMX R49, RZ, R8, !PT ;  /* 0x00000008ff317209 */ /* 0x001fe20007800000 */
[C---:B------:R-:W-:Y:S01]  /*2080*/  FADD R8, R2.reuse, R11 ;  /* 0x0000000b02087221 */ /* 0x040fe20000000000 */
[----:B------:R0:W-:Y:S01]  /*2090*/  STG.E desc[UR6][R54.64+0x26580], R59 ;  /* 0x0265803b36007986 */ /* 0x0001e2000c101906 */
[C---:B------:R-:W-:Y:S01]  /*20a0*/  FADD R16, R53.reuse, R16 ;  /* 0x0000001035107221 */ /* 0x040fe20000000000 */
[C---:B------:R-:W-:Y:S01]  /*20b0*/  FADD R19, R2.reuse, R19 ;  /* 0x0000001302137221 */ /* 0x040fe20000000000 */
[C---:B------:R-:W-:Y:S01]  /*20c0*/  FADD R4, R53.reuse, R4 ;  /* 0x0000000435047221 */ /* 0x040fe20000000000 */
[----:B------:R0:W-:Y:S01]  /*20d0*/  STG.E desc[UR6][R54.64+0x26680], R57 ;  /* 0x0266803936007986 */ /* 0x0001e2000c101906 */
[----:B-1----:R-:W-:Y:S01]  /*20e0*/  FMNMX R51, RZ, R8, !PT ;  /* 0x00000008ff337209 */ /* 0x002fe20007800000 */
[----:B------:R-:W-:Y:S01]  /*20f0*/  FADD R8, R2, R5 ;  /* 0x0000000502087221 */ /* 0x000fe20000000000 */
[----:B------:R-:W-:Y:S01]  /*2100*/  FADD R6, R53, R6 ;  /* 0x0000000635067221 */ /* 0x000fe20000000000 */
[----:B------:R-:W-:-:S02]  /*2110*/  FMNMX R11, RZ, R10, !PT ;  /* 0x0000000aff0b7209 */ /* 0x000fc40007800000 */
[----:B0-----:R-:W-:Y:S02]  /*2120*/  FMNMX R59, RZ, R18, !PT ;  /* 0x00000012ff3b7209 */ /* 0x001fe40007800000 */
[----:B------:R-:W-:Y:S01]  /*2130*/  FMNMX R57, RZ, R17, !PT ;  /* 0x00000011ff397209 */ /* 0x000fe20007800000 */
[----:B------:R0:W-:Y:S01]  /*2140*/  STG.E desc[UR6][R54.64+0x26584], R61 ;  /* 0x0265843d36007986 */ /* 0x0001e2000c101906 */
[----:B------:R-:W-:Y:S01]  /*2150*/  FADD R10, R2, R7 ;  /* 0x00000007020a7221 */ /* 0x000fe20000000000 */
[----:B------:R-:W-:Y:S02]  /*2160*/  FMNMX R5, RZ, R4, !PT ;  /* 0x00000004ff057209 */ /* 0x000fe40007800000 */
[----:B------:R1:W-:Y:S01]  /*2170*/  STG.E desc[UR6][R54.64+0x26700], R49 ;  /* 0x0267003136007986 */ /* 0x0003e2000c101906 */
[----:B------:R-:W-:-:S03]  /*2180*/  FMNMX R7, RZ, R8, !PT ;  /* 0x00000008ff077209 */ /* 0x000fc60007800000 */
[----:B------:R1:W-:Y:S01]  /*2190*/  STG.E desc[UR6][R54.64+0x26704], R9 ;  /* 0x0267040936007986 */ /* 0x0003e2000c101906 */
[----:B0-----:R-:W-:-:S03]  /*21a0*/  FMNMX R61, RZ, R19, !PT ;  /* 0x00000013ff3d7209 */ /* 0x001fc60007800000 */
[----:B------:R-:W-:Y:S01]  /*21b0*/  STG.E desc[UR6][R54.64+0x4c904], R57 ;  /* 0x04c9043936007986 */ /* 0x000fe2000c101906 */
[----:B-1----:R-:W-:-:S03]  /*21c0*/  FMNMX R49, RZ, R16, !PT ;  /* 0x00000010ff317209 */ /* 0x002fc60007800000 */
[----:B------:R-:W-:Y:S01]  /*21d0*/  STG.E desc[UR6][R54.64+0x4c980], R59 ;  /* 0x04c9803b36007986 */ /* 0x000fe2000c101906 */
[----:B------:R-:W-:-:S03]  /*21e0*/  FMNMX R9, RZ, R6, !PT ;  /* 0x00000006ff097209 */ /* 0x000fc60007800000 */
[----:B------:R-:W5:Y:S04]  /*21f0*/  LDL.128 R16, [R1+0x110] ;  /* 0x0001100001107983 */ /* 0x000f680000100c00 */
[----:B------:R0:W-:Y:S04]  /*2200*/  STG.E desc[UR6][R54.64+0x26780], R11 ;  /* 0x0267800b36007986 */ /* 0x0001e8000c101906 */
[----:B------:R-:W-:Y:S04]  /*2210*/  STG.E desc[UR6][R54.64+0x4ca00], R5 ;  /* 0x04ca000536007986 */ /* 0x000fe8000c101906 */
[----:B------:R-:W-:Y:S04]  /*2220*/  STG.E desc[UR6][R54.64+0x4ca04], R7 ;  /* 0x04ca040736007986 */ /* 0x000fe8000c101906 */
[----:B------:R-:W-:Y:S01]  /*2230*/  STG.E desc[UR6][R54.64+0x26684], R48 ;  /* 0x0266843036007986 */ /* 0x000fe2000c101906 */
[----:B0-----:R-:W-:-:S03]  /*2240*/  FMNMX R11, RZ, R10, !PT ;  /* 0x0000000aff0b7209 */ /* 0x001fc60007800000 */
[----:B------:R-:W-:Y:S04]  /*2250*/  STG.E desc[UR6][R54.64+0x26784], R51 ;  /* 0x0267843336007986 */ /* 0x000fe8000c101906 */
[----:B------:R0:W-:Y:S04]  /*2260*/  STG.E desc[UR6][R54.64+0x4c900], R49 ;  /* 0x04c9003136007986 */ /* 0x0001e8000c101906 */
[----:B------:R1:W-:Y:S04]  /*2270*/  STG.E desc[UR6][R54.64+0x4ca80], R9 ;  /* 0x04ca800936007986 */ /* 0x0003e8000c101906 */
[----:B------:R4:W-:Y:S04]  /*2280*/  STG.E desc[UR6][R54.64+0x4ca84], R11 ;  /* 0x04ca840b36007986 */ /* 0x0009e8000c101906 */
[----:B0-----:R-:W5:Y:S04]  /*2290*/  LDL.128 R48, [R1+0x130] ;  /* 0x0001300001307983 */ /* 0x001f680000100c00 */
[----:B------:R-:W-:Y:S01]  /*22a0*/  STG.E desc[UR6][R54.64+0x4c984], R61 ;  /* 0x04c9843d36007986 */ /* 0x000fe2000c101906 */
[C---:B--2---:R-:W-:Y:S01]  /*22b0*/  FADD R57, R53.reuse, R24 ;  /* 0x0000001835397221 */ /* 0x044fe20000000000 */
[C---:B------:R-:W-:Y:S01]  /*22c0*/  FADD R59, R2.reuse, R25 ;  /* 0x00000019023b7221 */ /* 0x040fe20000000000 */
[----:B------:R-:W-:Y:S01]  /*22d0*/  FADD R4, R53, R26 ;  /* 0x0000001a35047221 */ /* 0x000fe20000000000 */
[----:B------:R-:W-:-:S02]  /*22e0*/  FADD R6, R2, R27 ;  /* 0x0000001b02067221 */ /* 0x000fc40000000000 */
[----:B------:R-:W-:Y:S01]  /*22f0*/  FMNMX R57, RZ, R57, !PT ;  /* 0x00000039ff397209 */ /* 0x000fe20007800000 */
[----:B------:R-:W2:Y:S01]  /*2300*/  LDL.128 R24, [R1+0x120] ;  /* 0x0001200001187983 */ /* 0x000ea20000100c00 */
[----:B------:R-:W-:Y:S02]  /*2310*/  FMNMX R59, RZ, R59, !PT ;  /* 0x0000003bff3b7209 */ /* 0x000fe40007800000 */
[----:B------:R-:W-:Y:S02]  /*2320*/  FMNMX R5, RZ, R4, !PT ;  /* 0x00000004ff057209 */ /* 0x000fe40007800000 */
[----:B------:R-:W-:Y:S01]  /*2330*/  FMNMX R7, RZ, R6, !PT ;  /* 0x00000006ff077209 */ /* 0x000fe20007800000 */
[C---:B---3--:R-:W-:Y:S01]  /*2340*/  FADD R32, R53.reuse, R32 ;  /* 0x0000002035207221 */ /* 0x048fe20000000000 */
[C---:B------:R-:W-:Y:S01]  /*2350*/  FADD R33, R2.reuse, R33 ;  /* 0x0000002102217221 */ /* 0x040fe20000000000 */
[C---:B------:R-:W-:Y:S01]  /*2360*/  FADD R34, R53.reuse, R34 ;  /* 0x0000002235227221 */ /* 0x040fe20000000000 */
[C---:B------:R-:W-:Y:S01]  /*2370*/  FADD R35, R2.reuse, R35 ;  /* 0x0000002302237221 */ /* 0x040fe20000000000 */
[----:B------:R0:W-:Y:S01]  /*2380*/  STG.E desc[UR6][R54.64+0x4cb00], R57 ;  /* 0x04cb003936007986 */ /* 0x0001e2000c101906 */
[----:B-1----:R-:W-:Y:S01]  /*2390*/  FMNMX R9, RZ, R32, !PT ;  /* 0x00000020ff097209 */ /* 0x002fe20007800000 */
[----:B----4-:R-:W-:Y:S01]  /*23a0*/  FADD R40, R53, R40 ;  /* 0x0000002835287221 */ /* 0x010fe20000000000 */
[C---:B------:R-:W-:Y:S01]  /*23b0*/  FADD R41, R2.reuse, R41 ;  /* 0x0000002902297221 */ /* 0x040fe20000000000 */
[----:B------:R1:W-:Y:S01]  /*23c0*/  STG.E desc[UR6][R54.64+0x4cb04], R59 ;  /* 0x04cb043b36007986 */ /* 0x0003e2000c101906 */
[----:B------:R-:W-:Y:S01]  /*23d0*/  FMNMX R11, RZ, R33, !PT ;  /* 0x00000021ff0b7209 */ /* 0x000fe20007800000 */
[----:B------:R-:W-:-:S02]  /*23e0*/  FADD R43, R2, R43 ;  /* 0x0000002b022b7221 */ /* 0x000fc40000000000 */
[----:B------:R3:W-:Y:S01]  /*23f0*/  STG.E desc[UR6][R54.64+0x4cb80], R5 ;  /* 0x04cb800536007986 */ /* 0x0007e2000c101906 */
[----:B0-----:R-:W-:-:S03]  /*2400*/  FMNMX R57, RZ, R34, !PT ;  /* 0x00000022ff397209 */ /* 0x001fc60007800000 */
[----:B------:R0:W-:Y:S01]  /*2410*/  STG.E desc[UR6][R54.64+0x4cb84], R7 ;  /* 0x04cb840736007986 */ /* 0x0001e2000c101906 */
[----:B-1----:R-:W-:-:S03]  /*2420*/  FMNMX R59, RZ, R35, !PT ;  /* 0x00000023ff3b7209 */ /* 0x002fc60007800000 */
[----:B------:R-:W4:Y:S01]  /*2430*/  LDL.128 R32, [R1+0x140] ;  /* 0x0001400001207983 */ /* 0x000f220000100c00 */
[----:B---3--:R-:W-:Y:S02]  /*2440*/  FMNMX R5, RZ, R40, !PT ;  /* 0x00000028ff057209 */ /* 0x008fe40007800000 */
[----:B0-----:R-:W-:Y:S01]  /*2450*/  FMNMX R7, RZ, R41, !PT ;  /* 0x00000029ff077209 */ /* 0x001fe20007800000 */
[----:B------:R0:W-:Y:S01]  /*2460*/  STG.E desc[UR6][R54.64+0x4cc04], R11 ;  /* 0x04cc040b36007986 */ /* 0x0001e2000c101906 */
[C---:B------:R-:W-:Y:S01]  /*2470*/  FADD R42, R53.reuse, R42 ;  /* 0x0000002a352a7221 */ /* 0x040fe20000000000 */
[C---:B-----5:R-:W-:Y:S01]  /*2480*/  FADD R36, R53.reuse, R36 ;  /* 0x0000002435247221 */ /* 0x060fe20000000000 */
[C---:B------:R-:W-:Y:S01]  /*2490*/  FADD R37, R2.reuse, R37 ;  /* 0x0000002502257221 */ /* 0x040fe20000000000 */
[----:B------:R-:W-:Y:S01]  /*24a0*/  FADD R38, R53, R38 ;  /* 0x0000002635267221 */ /* 0x000fe20000000000 */
[----:B------:R-:W-:Y:S01]  /*24b0*/  FADD R39, R2, R39 ;  /* 0x0000002702277221 */ /* 0x000fe20000000000 */
[----:B------:R1:W-:Y:S01]  /*24c0*/  STG.E desc[UR6][R54.64+0x72d80], R57 ;  /* 0x072d803936007986 */ /* 0x0003e2000c101906 */
[----:B0-----:R-:W-:-:S03]  /*24d0*/  FMNMX R11, RZ, R43, !PT ;  /* 0x0000002bff0b7209 */ /* 0x001fc60007800000 */
[----:B------:R0:W-:Y:S04]  /*24e0*/  STG.E desc[UR6][R54.64+0x72d84], R59 ;  /* 0x072d843b36007986 */ /* 0x0001e8000c101906 */
[----:B------:R3:W-:Y:S04]  /*24f0*/  STG.E desc[UR6][R54.64+0x72e00], R5 ;  /* 0x072e000536007986 */ /* 0x0007e8000c101906 */
[----:B------:R5:W-:Y:S01]  /*2500*/  STG.E desc[UR6][R54.64+0x72e04], R7 ;  /* 0x072e040736007986 */ /* 0x000be2000c101906 */
[----:B-1----:R-:W-:Y:S02]  /*2510*/  FMNMX R57, RZ, R36, !PT ;  /* 0x00000024ff397209 */ /* 0x002fe40007800000 */
[----:B0-----:R-:W-:-:S02]  /*2520*/  FMNMX R59, RZ, R37, !PT ;  /* 0x00000025ff3b7209 */ /* 0x001fc40007800000 */
[----:B---3--:R-:W-:Y:S01]  /*2530*/  FMNMX R5, RZ, R38, !PT ;  /* 0x00000026ff057209 */ /* 0x008fe20007800000 */
[C---:B------:R-:W-:Y:S01]  /*2540*/  FADD R44, R53.reuse, R44 ;  /* 0x0000002c352c7221 */ /* 0x040fe20000000000 */
[C---:B------:R-:W-:Y:S01]  /*2550*/  FADD R45, R2.reuse, R45 ;  /* 0x0000002d022d7221 */ /* 0x040fe20000000000 */
[----:B------:R-:W-:Y:S01]  /*2560*/  FADD R46, R53, R46 ;  /* 0x0000002e352e7221 */ /* 0x000fe20000000000 */
[----:B-----5:R-:W-:Y:S01]  /*2570*/  FMNMX R7, RZ, R39, !PT ;  /* 0x00000027ff077209 */ /* 0x020fe20007800000 */
[----:B------:R-:W-:Y:S01]  /*2580*/  FADD R47, R2, R47 ;  /* 0x0000002f022f7221 */ /* 0x000fe20000000000 */
[----:B------:R-:W3:Y:S01]  /*2590*/  LDL.128 R36, [R1+0x160] ;  /* 0x0001600001247983 */ /* 0x000ee20000100c00 */
[----:B------:R-:W-:-:S03]  /*25a0*/  FMNMX R53, RZ, R45, !PT ;  /* 0x0000002dff357209 */ /* 0x000fc60007800000 */
[----:B------:R0:W-:Y:S01]  /*25b0*/  STG.E desc[UR6][R54.64+0x4cc00], R9 ;  /* 0x04cc000936007986 */ /* 0x0001e2000c101906 */
[----:B------:R-:W-:-:S03]  /*25c0*/  FMNMX R61, RZ, R47, !PT ;  /* 0x0000002fff3d7209 */ /* 0x000fc60007800000 */
[----:B------:R1:W-:Y:S04]  /*25d0*/  STG.E desc[UR6][R54.64+0x72e84], R11 ;  /* 0x072e840b36007986 */ /* 0x0003e8000c101906 */
[----:B------:R5:W-:Y:S01]  /*25e0*/  STG.E desc[UR6][R54.64+0x72f00], R57 ;  /* 0x072f003936007986 */ /* 0x000be2000c101906 */
[----:B0-----:R-:W-:-:S03]  /*25f0*/  FMNMX R9, RZ, R42, !PT ;  /* 0x0000002aff097209 */ /* 0x001fc60007800000 */
[----:B------:R-:W-:Y:S01]  /*2600*/  STG.E desc[UR6][R54.64+0x72f80], R5 ;  /* 0x072f800536007986 */ /* 0x000fe2000c101906 */
[--C-:B------:R-:W-:Y:S01]  /*2610*/  FADD R28, R28, R3.reuse ;  /* 0x000000031c1c7221 */ /* 0x100fe20000000000 */
[--C-:B------:R-:W-:Y:S01]  /*2620*/  FADD R29, R29, R0.reuse ;  /* 0x000000001d1d7221 */ /* 0x100fe20000000000 */
[----:B-1----:R-:W-:Y:S01]  /*2630*/  FMNMX R11, RZ, R44, !PT ;  /* 0x0000002cff0b7209 */ /* 0x002fe20007800000 */
[----:B------:R0:W-:Y:S01]  /*2640*/  STG.E desc[UR6][R54.64+0x72f84], R7 ;  /* 0x072f840736007986 */ /* 0x0001e2000c101906 */
[----:B------:R-:W-:Y:S01]  /*2650*/  FADD R30, R30, R3 ;  /* 0x000000031e1e7221 */ /* 0x000fe20000000000 */
[----:B------:R-:W-:Y:S01]  /*2660*/  FADD R31, R31, R0 ;  /* 0x000000001f1f7221 */ /* 0x000fe20000000000 */
[----:B-----5:R-:W-:Y:S01]  /*2670*/  FMNMX R57, RZ, R46, !PT ;  /* 0x0000002eff397209 */ /* 0x020fe20007800000 */
[----:B------:R-:W5:Y:S01]  /*2680*/  LDL.128 R40, [R1+0x150] ;  /* 0x0001500001287983 */ /* 0x000f620000100c00 */
[----:B------:R-:W-:-:S03]  /*2690*/  FADD R21, R0, R21 ;  /* 0x0000001500157221 */ /* 0x000fc60000000000 */
[----:B------:R-:W5:Y:S04]  /*26a0*/  LDL.128 R44, [R1+0x170] ;  /* 0x00017000012c7983 */ /* 0x000f680000100c00 */
[----:B0-----:R-:W5:Y:S01]  /*26b0*/  LDL.128 R4, [R1+0x180] ;  /* 0x0001800001047983 */ /* 0x001f620000100c00 */
[C---:B------:R-:W-:Y:S01]  /*26c0*/  FADD R20, R3.reuse, R20 ;  /* 0x0000001403147221 */ /* 0x040fe20000000000 */
[----:B------:R-:W-:Y:S02]  /*26d0*/  FADD R22, R3, R22 ;  /* 0x0000001603167221 */ /* 0x000fe40000000000 */
[----:B------:R0:W-:Y:S01]  /*26e0*/  STG.E desc[UR6][R54.64+0x72e80], R9 ;  /* 0x072e800936007986 */ /* 0x0001e2000c101906 */
[----:B------:R-:W-:Y:S01]  /*26f0*/  FMNMX R21, RZ, R21, !PT ;  /* 0x00000015ff157209 */ /* 0x000fe20007800000 */
[----:B------:R-:W-:-:S02]  /*2700*/  FADD R23, R0, R23 ;  /* 0x0000001700177221 */ /* 0x000fc40000000000 */
[----:B------:R1:W-:Y:S04]  /*2710*/  STG.E desc[UR6][R54.64+0x73000], R11 ;  /* 0x0730000b36007986 */ /* 0x0003e8000c101906 */
[----:B------:R1:W-:Y:S04]  /*2720*/  STG.E desc[UR6][R54.64+0x73004], R53 ;  /* 0x0730043536007986 */ /* 0x0003e8000c101906 */
[----:B------:R1:W-:Y:S01]  /*2730*/  STG.E desc[UR6][R54.64+0x73080], R57 ;  /* 0x0730803936007986 */ /* 0x0003e2000c101906 */
[----:B0-----:R-:W-:Y:S02]  /*2740*/  FMNMX R9, RZ, R28, !PT ;  /* 0x0000001cff097209 */ /* 0x001fe40007800000 */
[----:B-1----:R-:W-:-:S02]  /*2750*/  FMNMX R11, RZ, R29, !PT ;  /* 0x0000001dff0b7209 */ /* 0x002fc40007800000 */
[----:B------:R-:W-:Y:S02]  /*2760*/  FMNMX R53, RZ, R30, !PT ;  /* 0x0000001eff357209 */ /* 0x000fe40007800000 */
[----:B------:R-:W-:Y:S02]  /*2770*/  FMNMX R57, RZ, R31, !PT ;  /* 0x0000001fff397209 */ /* 0x000fe40007800000 */
[----:B------:R-:W5:Y:S01]  /*2780*/  LDL.128 R28, [R1+0x190] ;  /* 0x00019000011c7983 */ /* 0x000f620000100c00 */
[----:B------:R-:W-:Y:S01]  /*2790*/  FADD R2, R0, R13 ;  /* 0x0000000d00027221 */ /* 0x000fe20000000000 */
[----:B------:R-:W-:Y:S02]  /*27a0*/  FMNMX R13, RZ, R23, !PT ;  /* 0x00000017ff0d7209 */ /* 0x000fe40007800000 */
[----:B------:R0:W-:Y:S04]  /*27b0*/  STG.E desc[UR6][R54.64+0x72f04], R59 ;  /* 0x072f043b36007986 */ /* 0x0001e8000c101906 */
[----:B------:R1:W-:Y:S04]  /*27c0*/  STG.E desc[UR6][R54.64+0x73084], R61 ;  /* 0x0730843d36007986 */ /* 0x0003e8000c101906 */
[----:B------:R-:W-:Y:S01]  /*27d0*/  STG.E desc[UR6][R54.64+0x40], R9 ;  /* 0x0000400936007986 */ /* 0x000fe2000c101906 */
[----:B0-----:R-:W-:-:S03]  /*27e0*/  FMNMX R59, RZ, R20, !PT ;  /* 0x00000014ff3b7209 */ /* 0x001fc60007800000 */
[----:B------:R0:W-:Y:S01]  /*27f0*/  STG.E desc[UR6][R54.64+0x44], R11 ;  /* 0x0000440b36007986 */ /* 0x0001e2000c101906 */
[----:B-1----:R-:W-:-:S03]  /*2800*/  FMNMX R61, RZ, R22, !PT ;  /* 0x00000016ff3d7209 */ /* 0x002fc60007800000 */
[----:B------:R1:W-:Y:S04]  /*2810*/  STG.E desc[UR6][R54.64+0x144], R21 ;  /* 0x0001441536007986 */ /* 0x0003e8000c101906 */
[----:B0-----:R-:W5:Y:S04]  /*2820*/  LDL.128 R8, [R1+0x1a0] ;  /* 0x0001a00001087983 */ /* 0x001f680000100c00 */
[----:B-1----:R-:W5:Y:S01]  /*2830*/  LDL.128 R20, [R1+0x1b0] ;  /* 0x0001b00001147983 */ /* 0x002f620000100c00 */
[----:B------:R-:W-:-:S03]  /*2840*/  FADD R15, R0, R15 ;  /* 0x0000000f000f7221 */ /* 0x000fc60000000000 */
[----:B------:R0:W-:Y:S01]  /*2850*/  STG.E desc[UR6][R54.64+0x1c4], R13 ;  /* 0x0001c40d36007986 */ /* 0x0001e2000c101906 */
[----:B------:R-:W-:Y:S01]  /*2860*/  FADD R18, R3, R18 ;  /* 0x0000001203127221 */ /* 0x000fe20000000000 */
[----:B------:R-:W-:-:S04]  /*2870*/  FADD R17, R0, R17 ;  /* 0x0000001100117221 */ /* 0x000fc80000000000 */
[----:B0-----:R-:W-:Y:S02]  /*2880*/  FMNMX R13, RZ, R18, !PT ;  /* 0x00000012ff0d7209 */ /* 0x001fe40007800000 */
[----:B------:R-:W-:Y:S02]  /*2890*/  FMNMX R15, RZ, R15, !PT ;  /* 0x0000000fff0f7209 */ /* 0x000fe40007800000 */
[----:B------:R-:W-:Y:S01]  /*28a0*/  FMNMX R17, RZ, R17, !PT ;  /* 0x00000011ff117209 */ /* 0x000fe20007800000 */
[----:B------:R0:W-:Y:S04]  /*28b0*/  STG.E desc[UR6][R54.64+0x264c0], R13 ;  /* 0x0264c00d36007986 */ /* 0x0001e8000c101906 */
[----:B------:R-:W-:Y:S04]  /*28c0*/  STG.E desc[UR6][R54.64+0x2c4], R15 ;  /* 0x0002c40f36007986 */ /* 0x000fe8000c101906 */
[----:B------:R-:W-:Y:S01]  /*28d0*/  STG.E desc[UR6][R54.64+0x344], R17 ;  /* 0x0003441136007986 */ /* 0x000fe2000c101906 */
[----:B------:R-:W-:-:S05]  /*28e0*/  FADD R48, R3, R48 ;  /* 0x0000003003307221 */ /* 0x000fca0000000000 */
[----:B0-----:R-:W-:Y:S01]  /*28f0*/  FMNMX R13, RZ, R48, !PT ;  /* 0x00000030ff0d7209 */ /* 0x001fe20007800000 */
[----:B------:R-:W-:-:S04]  /*2900*/  FADD R50, R3, R50 ;  /* 0x0000003203327221 */ /* 0x000fc80000000000 */
[----:B------:R-:W-:Y:S04]  /*2910*/  STG.E desc[UR6][R54.64+0x26640], R13 ;  /* 0x0266400d36007986 */ /* 0x000fe8000c101906 */
[----:B------:R0:W-:Y:S01]  /*2920*/  STG.E desc[UR6][R54.64+0xc4], R57 ;  /* 0x0000c43936007986 */ /* 0x0001e2000c101906 */
[C---:B------:R-:W-:Y:S01]  /*2930*/  FADD R12, R3.reuse, R12 ;  /* 0x0000000c030c7221 */ /* 0x040fe20000000000 */
[C---:B------:R-:W-:Y:S01]  /*2940*/  FADD R14, R3.reuse, R14 ;  /* 0x0000000e030e7221 */ /* 0x040fe20000000000 */
[----:B------:R-:W-:Y:S01]  /*2950*/  FADD R16, R3, R16 ;  /* 0x0000001003107221 */ /* 0x000fe20000000000 */
[----:B0-----:R-:W-:Y:S01]  /*2960*/  FMNMX R57, RZ, R2, !PT ;  /* 0x00000002ff397209 */ /* 0x001fe20007800000 */
[C---:B------:R-:W-:Y:S01]  /*2970*/  FADD R19, R0.reuse, R19 ;  /* 0x0000001300137221 */ /* 0x040fe20000000000 */
[C---:B------:R-:W-:Y:S01]  /*2980*/  FADD R49, R0.reuse, R49 ;  /* 0x0000003100317221 */ /* 0x040fe20000000000 */
[----:B------:R-:W-:Y:S01]  /*2990*/  FADD R51, R0, R51 ;  /* 0x0000003300337221 */ /* 0x000fe20000000000 */
[----:B------:R0:W-:Y:S02]  /*29a0*/  STG.E desc[UR6][R54.64+0xc0], R53 ;  /* 0x0000c03536007986 */ /* 0x0001e4000c101906 */
[----:B------:R-:W-:-:S02]  /*29b0*/  FMNMX R19, RZ, R19, !PT ;  /* 0x00000013ff137209 */ /* 0x000fc40007800000 */
[----:B------:R1:W-:Y:S01]  /*29c0*/  STG.E desc[UR6][R54.64+0x140], R59 ;  /* 0x0001403b36007986 */ /* 0x0003e2000c101906 */
[----:B------:R-:W-:Y:S02]  /*29d0*/  FMNMX R49, RZ, R49, !PT ;  /* 0x00000031ff317209 */ /* 0x000fe40007800000 */
[----:B------:R-:W-:Y:S01]  /*29e0*/  FMNMX R51, RZ, R51, !PT ;  /* 0x00000033ff337209 */ /* 0x000fe20007800000 */
[----:B------:R-:W-:Y:S01]  /*29f0*/  STG.E desc[UR6][R54.64+0x1c0], R61 ;  /* 0x0001c03d36007986 */ /* 0x000fe2000c101906 */
[----:B0-----:R-:W-:Y:S02]  /*2a00*/  FMNMX R53, RZ, R12, !PT ;  /* 0x0000000cff357209 */ /* 0x001fe40007800000 */
[----:B-1----:R-:W-:Y:S01]  /*2a10*/  FMNMX R59, RZ, R14, !PT ;  /* 0x0000000eff3b7209 */ /* 0x002fe20007800000 */
[C---:B--2---:R-:W-:Y:S01]  /*2a20*/  FADD R24, R3.reuse, R24 ;  /* 0x0000001803187221 */ /* 0x044fe20000000000 */
[----:B------:R-:W-:-:S04]  /*2a30*/  FADD R26, R3, R26 ;  /* 0x0000001a031a7221 */ /* 0x000fc80000000000 */
[----:B------:R-:W-:Y:S02]  /*2a40*/  FMNMX R15, RZ, R24, !PT ;  /* 0x00000018ff0f7209 */ /* 0x000fe40007800000 */
[----:B------:R-:W-:-:S03]  /*2a50*/  FMNMX R17, RZ, R26, !PT ;  /* 0x0000001aff117209 */ /* 0x000fc60007800000 */
[----:B------:R0:W-:Y:S04]  /*2a60*/  STG.E desc[UR6][R54.64+0x26540], R15 ;  /* 0x0265400f36007986 */ /* 0x0001e8000c101906 */
[----:B------:R1:W-:Y:S01]  /*2a70*/  STG.E desc[UR6][R54.64+0x265c0], R17 ;  /* 0x0265c01136007986 */ /* 0x0003e2000c101906 */
[----:B0-----:R-:W-:Y:S01]  /*2a80*/  FMNMX R15, RZ, R50, !PT ;  /* 0x00000032ff0f7209 */ /* 0x001fe20007800000 */
[C---:B----4-:R-:W-:Y:S01]  /*2a90*/  FADD R34, R3.reuse, R34 ;  /* 0x0000002203227221 */ /* 0x050fe20000000000 */
[----:B------:R-:W-:-:S04]  /*2aa0*/  FADD R32, R3, R32 ;  /* 0x0000002003207221 */ /* 0x000fc80000000000 */
[----:B------:R-:W-:Y:S02]  /*2ab0*/  FMNMX R13, RZ, R34, !PT ;  /* 0x00000022ff0d7209 */ /* 0x000fe40007800000 */
[----:B-1----:R-:W-:-:S03]  /*2ac0*/  FMNMX R17, RZ, R32, !PT ;  /* 0x00000020ff117209 */ /* 0x002fc60007800000 */
[----:B------:R0:W-:Y:S04]  /*2ad0*/  STG.E desc[UR6][R54.64+0x267c0], R13 ;  /* 0x0267c00d36007986 */ /* 0x0001e8000c101906 */
[----:B------:R1:W-:Y:S04]  /*2ae0*/  STG.E desc[UR6][R54.64+0x266c0], R15 ;  /* 0x0266c00f36007986 */ /* 0x0003e8000c101906 */
[----:B------:R2:W-:Y:S01]  /*2af0*/  STG.E desc[UR6][R54.64+0x26740], R17 ;  /* 0x0267401136007986 */ /* 0x0005e2000c101906 */
[C---:B------:R-:W-:Y:S01]  /*2b00*/  FADD R25, R0.reuse, R25 ;  /* 0x0000001900197221 */ /* 0x040fe20000000000 */
[C---:B------:R-:W-:Y:S01]  /*2b10*/  FADD R27, R0.reuse, R27 ;  /* 0x0000001b001b7221 */ /* 0x040fe20000000000 */
[C---:B------:R-:W-:Y:S01]  /*2b20*/  FADD R33, R0.reuse, R33 ;  /* 0x0000002100217221 */ /* 0x040fe20000000000 */
[----:B------:R-:W-:Y:S01]  /*2b30*/  FADD R35, R0, R35 ;  /* 0x0000002300237221 */ /* 0x000fe20000000000 */
[----:B---3--:R-:W-:-:S05]  /*2b40*/  FADD R36, R3, R36 ;  /* 0x0000002403247221 */ /* 0x008fca0000000000 */
[----:B0-----:R-:W-:Y:S01]  /*2b50*/  FMNMX R13, RZ, R36, !PT ;  /* 0x00000024ff0d7209 */ /* 0x001fe20007800000 */
[----:B------:R-:W-:-:S04]  /*2b60*/  FADD R38, R3, R38 ;  /* 0x0000002603267221 */ /* 0x000fc80000000000 */
[----:B------:R0:W-:Y:S01]  /*2b70*/  STG.E desc[UR6][R54.64+0x4ca40], R13 ;  /* 0x04ca400d36007986 */ /* 0x0001e2000c101906 */
[C---:B------:R-:W-:Y:S01]  /*2b80*/  FADD R37, R0.reuse, R37 ;  /* 0x0000002500257221 */ /* 0x040fe20000000000 */
[C---:B------:R-:W-:Y:S01]  /*2b90*/  FADD R39, R0.reuse, R39 ;  /* 0x0000002700277221 */ /* 0x040fe20000000000 */
[C---:B-----5:R-:W-:Y:S01]  /*2ba0*/  FADD R40, R3.reuse, R40 ;  /* 0x0000002803287221 */ /* 0x060fe20000000000 */
[C---:B------:R-:W-:Y:S01]  /*2bb0*/  FADD R42, R3.reuse, R42 ;  /* 0x0000002a032a7221 */ /* 0x040fe20000000000 */
[C---:B------:R-:W-:Y:S01]  /*2bc0*/  FADD R46, R3.reuse, R46 ;  /* 0x0000002e032e7221 */ /* 0x040fe20000000000 */
[C---:B------:R-:W-:Y:S01]  /*2bd0*/  FADD R4, R3.reuse, R4 ;  /* 0x0000000403047221 */ /* 0x040fe20000000000 */
[----:B------:R-:W-:Y:S01]  /*2be0*/  FADD R2, R0, R5 ;  /* 0x0000000500027221 */ /* 0x000fe20000000000 */
[----:B-1----:R-:W-:Y:S01]  /*2bf0*/  FMNMX R15, RZ, R40, !PT ;  /* 0x00000028ff0f7209 */ /* 0x002fe20007800000 */
[----:B------:R-:W-:Y:S01]  /*2c00*/  FADD R44, R3, R44 ;  /* 0x0000002c032c7221 */ /* 0x000fe20000000000 */
[----:B--2---:R-:W-:-:S02]  /*2c10*/  FMNMX R17, RZ, R42, !PT ;  /* 0x0000002aff117209 */ /* 0x004fc40007800000 */
[----:B0-----:R-:W-:Y:S02]  /*2c20*/  FMNMX R13, RZ, R46, !PT ;  /* 0x0000002eff0d7209 */ /* 0x001fe40007800000 */
[----:B------:R-:W-:Y:S01]  /*2c30*/  FMNMX R5, RZ, R4, !PT ;  /* 0x00000004ff057209 */ /* 0x000fe20007800000 */
[C---:B------:R-:W-:Y:S01]  /*2c40*/  FADD R4, R0.reuse, R7 ;  /* 0x0000000700047221 */ /* 0x040fe20000000000 */
[----:B------:R0:W-:Y:S01]  /*2c50*/  STG.E desc[UR6][R54.64+0x4c940], R15 ;  /* 0x04c9400f36007986 */ /* 0x0001e2000c101906 */
[----:B------:R-:W-:Y:S01]  /*2c60*/  FMNMX R7, RZ, R2, !PT ;  /* 0x00000002ff077209 */ /* 0x000fe20007800000 */
[C---:B------:R-:W-:Y:S02]  /*2c70*/  FADD R41, R0.reuse, R41 ;  /* 0x0000002900297221 */ /* 0x040fe40000000000 */
[----:B------:R1:W-:Y:S01]  /*2c80*/  STG.E desc[UR6][R54.64+0x4c9c0], R17 ;  /* 0x04c9c01136007986 */ /* 0x0003e2000c101906 */
[C---:B------:R-:W-:Y:S01]  /*2c90*/  FADD R43, R0.reuse, R43 ;  /* 0x0000002b002b7221 */ /* 0x040fe20000000000 */
[----:B------:R-:W-:-:S02]  /*2ca0*/  FADD R45, R0, R45 ;  /* 0x0000002d002d7221 */ /* 0x000fc40000000000 */
[----:B------:R2:W-:Y:S01]  /*2cb0*/  STG.E desc[UR6][R54.64+0x4cbc0], R13 ;  /* 0x04cbc00d36007986 */ /* 0x0005e2000c101906 */
[C---:B------:R-:W-:Y:S01]  /*2cc0*/  FADD R47, R0.reuse, R47 ;  /* 0x0000002f002f7221 */ /* 0x040fe20000000000 */
[C---:B------:R-:W-:Y:S02]  /*2cd0*/  FADD R6, R3.reuse, R6 ;  /* 0x0000000603067221 */ /* 0x040fe40000000000 */
[----:B------:R3:W-:Y:S01]  /*2ce0*/  STG.E desc[UR6][R54.64+0x4cc40], R5 ;  /* 0x04cc400536007986 */ /* 0x0007e2000c101906 */
[----:B0-----:R-:W-:Y:S01]  /*2cf0*/  FMNMX R15, RZ, R38, !PT ;  /* 0x00000026ff0f7209 */ /* 0x001fe20007800000 */
[C---:B------:R-:W-:Y:S01]  /*2d00*/  FADD R30, R3.reuse, R30 ;  /* 0x0000001e031e7221 */ /* 0x040fe20000000000 */
[----:B-1----:R-:W-:Y:S01]  /*2d10*/  FMNMX R17, RZ, R44, !PT ;  /* 0x0000002cff117209 */ /* 0x002fe20007800000 */
[----:B------:R-:W-:Y:S01]  /*2d20*/  FADD R28, R3, R28 ;  /* 0x0000001c031c7221 */ /* 0x000fe20000000000 */
[----:B--2---:R-:W-:Y:S01]  /*2d30*/  FMNMX R13, RZ, R4, !PT ;  /* 0x00000004ff0d7209 */ /* 0x004fe20007800000 */
[C---:B------:R-:W-:Y:S01]  /*2d40*/  FADD R29, R0.reuse, R29 ;  /* 0x0000001d001d7221 */ /* 0x040fe20000000000 */
[----:B---3--:R-:W-:Y:S01]  /*2d50*/  FMNMX R5, RZ, R30, !PT ;  /* 0x0000001eff057209 */ /* 0x008fe20007800000 */
[----:B------:R-:W-:Y:S01]  /*2d60*/  FADD R31, R0, R31 ;  /* 0x0000001f001f7221 */ /* 0x000fe20000000000 */
[----:B------:R0:W-:Y:S01]  /*2d70*/  STG.E desc[UR6][R54.64+0x4cac0], R15 ;  /* 0x04cac00f36007986 */ /* 0x0001e2000c101906 */
[----:B------:R-:W-:-:S02]  /*2d80*/  FMNMX R61, RZ, R16, !PT ;  /* 0x00000010ff3d7209 */ /* 0x000fc40007800000 */
[----:B------:R-:W-:Y:S01]  /*2d90*/  FMNMX R25, RZ, R25, !PT ;  /* 0x00000019ff197209 */ /* 0x000fe20007800000 */
[----:B------:R1:W-:Y:S01]  /*2da0*/  STG.E desc[UR6][R54.64+0x4cb40], R17 ;  /* 0x04cb401136007986 */ /* 0x0003e2000c101906 */
[----:B------:R-:W-:Y:S02]  /*2db0*/  FMNMX R27, RZ, R27, !PT ;  /* 0x0000001bff1b7209 */ /* 0x000fe40007800000 */
[----:B------:R-:W-:Y:S01]  /*2dc0*/  FMNMX R33, RZ, R33, !PT ;  /* 0x00000021ff217209 */ /* 0x000fe20007800000 */
[----:B------:R2:W-:Y:S01]  /*2dd0*/  STG.E desc[UR6][R54.64+0x4cc44], R7 ;  /* 0x04cc440736007986 */ /* 0x0005e2000c101906 */
[----:B------:R-:W-:Y:S02]  /*2de0*/  FMNMX R35, RZ, R35, !PT ;  /* 0x00000023ff237209 */ /* 0x000fe40007800000 */
[----:B------:R-:W-:Y:S01]  /*2df0*/  FMNMX R41, RZ, R41, !PT ;  /* 0x00000029ff297209 */ /* 0x000fe20007800000 */
[----:B------:R3:W-:Y:S01]  /*2e00*/  STG.E desc[UR6][R54.64+0x72dc4], R13 ;  /* 0x072dc40d36007986 */ /* 0x0007e2000c101906 */
[----:B------:R-:W-:-:S02]  /*2e10*/  FMNMX R43, RZ, R43, !PT ;  /* 0x0000002bff2b7209 */ /* 0x000fc40007800000 */
[----:B------:R-:W-:Y:S01]  /*2e20*/  FMNMX R37, RZ, R37, !PT ;  /* 0x00000025ff257209 */ /* 0x000fe20007800000 */
[----:B------:R4:W-:Y:S01]  /*2e30*/  STG.E desc[UR6][R54.64+0x72ec0], R5 ;  /* 0x072ec00536007986 */ /* 0x0009e2000c101906 */
[----:B------:R-:W-:Y:S01]  /*2e40*/  FMNMX R39, RZ, R39, !PT ;  /* 0x00000027ff277209 */ /* 0x000fe20007800000 */
[C---:B------:R-:W-:Y:S01]  /*2e50*/  FADD R8, R3.reuse, R8 ;  /* 0x0000000803087221 */ /* 0x040fe20000000000 */
[C---:B------:R-:W-:Y:S01]  /*2e60*/  FADD R9, R0.reuse, R9 ;  /* 0x0000000900097221 */ /* 0x040fe20000000000 */
[C---:B------:R-:W-:Y:S01]  /*2e70*/  FADD R10, R3.reuse, R10 ;  /* 0x0000000a030a7221 */ /* 0x040fe20000000000 */
[C---:B------:R-:W-:Y:S01]  /*2e80*/  FADD R11, R0.reuse, R11 ;  /* 0x0000000b000b7221 */ /* 0x040fe20000000000 */
[C---:B------:R-:W-:Y:S01]  /*2e90*/  FADD R20, R3.reuse, R20 ;  /* 0x0000001403147221 */ /* 0x040fe20000000000 */
[C---:B------:R-:W-:Y:S01]  /*2ea0*/  FADD R21, R0.reuse, R21 ;  /* 0x0000001500157221 */ /* 0x040fe20000000000 */
[----:B------:R-:W-:Y:S01]  /*2eb0*/  FADD R22, R3, R22 ;  /* 0x0000001603167221 */ /* 0x000fe20000000000 */
[----:B------:R-:W-:Y:S01]  /*2ec0*/  FADD R23, R0, R23 ;  /* 0x0000001700177221 */ /* 0x000fe20000000000 */
[----:B------:R-:W-:-:S02]  /*2ed0*/  FMNMX R45, RZ, R45, !PT ;  /* 0x0000002dff2d7209 */ /* 0x000fc40007800000 */
[----:B------:R-:W-:Y:S02]  /*2ee0*/  FMNMX R47, RZ, R47, !PT ;  /* 0x0000002fff2f7209 */ /* 0x000fe40007800000 */
[----:B0-----:R-:W-:Y:S02]  /*2ef0*/  FMNMX R15, RZ, R6, !PT ;  /* 0x00000006ff0f7209 */ /* 0x001fe40007800000 */
[----:B-1----:R-:W-:Y:S02]  /*2f00*/  FMNMX R17, RZ, R28, !PT ;  /* 0x0000001cff117209 */ /* 0x002fe40007800000 */
[----:B------:R-:W-:Y:S02]  /*2f10*/  FMNMX R29, RZ, R29, !PT ;  /* 0x0000001dff1d7209 */ /* 0x000fe40007800000 */
[----:B------:R-:W-:Y:S02]  /*2f20*/  FMNMX R31, RZ, R31, !PT ;  /* 0x0000001fff1f7209 */ /* 0x000fe40007800000 */
[----:B--2---:R-:W-:-:S02]  /*2f30*/  FMNMX R7, RZ, R8, !PT ;  /* 0x00000008ff077209 */ /* 0x004fc40007800000 */
[----:B------:R-:W-:Y:S02]  /*2f40*/  FMNMX R9, RZ, R9, !PT ;  /* 0x00000009ff097209 */ /* 0x000fe40007800000 */
[----:B---3--:R-:W-:Y:S02]  /*2f50*/  FMNMX R13, RZ, R10, !PT ;  /* 0x0000000aff0d7209 */ /* 0x008fe40007800000 */
[----:B------:R-:W-:Y:S02]  /*2f60*/  FMNMX R11, RZ, R11, !PT ;  /* 0x0000000bff0b7209 */ /* 0x000fe40007800000 */
[----:B------:R-:W-:Y:S02]  /*2f70*/  FMNMX R3, RZ, R20, !PT ;  /* 0x00000014ff037209 */ /* 0x000fe40007800000 */
[----:B------:R-:W-:Y:S02]  /*2f80*/  FMNMX R21, RZ, R21, !PT ;  /* 0x00000015ff157209 */ /* 0x000fe40007800000 */
[----:B----4-:R-:W-:-:S02]  /*2f90*/  FMNMX R5, RZ, R22, !PT ;  /* 0x00000016ff057209 */ /* 0x010fc40007800000 */
[----:B------:R-:W-:Y:S01]  /*2fa0*/  FMNMX R23, RZ, R23, !PT ;  /* 0x00000017ff177209 */ /* 0x000fe20007800000 */
[----:B------:R-:W-:Y:S04]  /*2fb0*/  STG.E desc[UR6][R54.64+0x240], R53 ;  /* 0x0002403536007986 */ /* 0x000fe8000c101906 */
        /* <DEDUP_REMOVED lines=27> */
[----:B------:R-:W-:Y:S01]  /*3170*/  STG.E desc[UR6][R54.64+0x730c4], R23 ;  /* 0x0730c41736007986 */ /* 0x000fe2000c101906 */
[----:B------:R-:W-:Y:S05]  /*3180*/  EXIT ;  /* 0x000000000000794d */ /* 0x000fea0003800000 */
.L_x_6:
[----:B------:R-:W-:-:S00]  /*3190*/  BRA `(.L_x_6) ;  /* 0xfffffffc00fc7947 */ /* 0x000fc0000383ffff */
[----:B------:R-:W-:-:S00]  /*31a0*/  NOP ;  /* 0x0000000000007918 */ /* 0x000fc00000000000 */
        /* <DEDUP_REMOVED lines=13> */
.L_x_7:


//--------------------- .nv.shared.my_kernel_kernel0 --------------------------
	.section	.nv.shared.my_kernel_kernel0,"aw",@nobits
	.sectionflags	@""
	.align	4
.nv.shared.my_kernel_kernel0:
	.zero		36160


//--------------------- .nv.shared.reserved.0     --------------------------
	.section	.nv.shared.reserved.0,"aw",@nobits
	.weak		__nv_reservedSMEM_offset_0_alias
	.size		__nv_reservedSMEM_offset_0_alias, 0, 64
	.other		__nv_reservedSMEM_offset_0_alias,@"STO_CUDA_RESERVED_SHARED STV_DEFAULT"
__nv_reservedSMEM_offset_0_alias:
	.zero		0
	.zero		64


//--------------------- .nv.constant0.my_kernel_kernel0 --------------------------
	.section	.nv.constant0.my_kernel_kernel0,"a",@progbits
	.sectionflags	@""
	.align	4
.nv.constant0.my_kernel_kernel0:
	.zero		928


//--------------------- SYMBOLS --------------------------

	.type		.nv.reservedSmem.offset0,@object
	.size		.nv.reservedSmem.offset0,0x4
	.type		.nv.reservedSmem.cap,@object
	.size		.nv.reservedSmem.cap,0x4
